// auto-generated by cutlass_sweep.gemm — config: {"arch": "sm_100", "cluster_m": 2, "cluster_n": 1, "dtype": "bf16", "stages": 0, "tile_k": 64, "tile_m": 64, "tile_n": 128}
#include "cutlass/cutlass.h"
#include "cutlass/gemm/collective/collective_builder.hpp"
#include "cutlass/gemm/device/gemm_universal_adapter.h"
#include "cutlass/gemm/kernel/gemm_universal.hpp"
#include "cutlass/epilogue/collective/collective_builder.hpp"

using ElemA = cutlass::bfloat16_t;
using ElemB = cutlass::bfloat16_t;
using ElemCD = cutlass::bfloat16_t;
using Acc  = float;
using TileShape    = cute::Shape<cute::_64, cute::_128, cute::_64>;
using ClusterShape = cute::Shape<cute::_2, cute::_1, cute::_1>;

using CollectiveEpilogue = typename cutlass::epilogue::collective::CollectiveBuilder<
    cutlass::arch::Sm100, cutlass::arch::OpClassTensorOp,
    TileShape, ClusterShape,
    cutlass::epilogue::collective::EpilogueTileAuto,
    Acc, Acc,
    ElemCD, cutlass::layout::RowMajor, 128 / cutlass::sizeof_bits<ElemCD>::value,
    ElemCD, cutlass::layout::RowMajor, 128 / cutlass::sizeof_bits<ElemCD>::value,
    cutlass::epilogue::collective::EpilogueScheduleAuto
  >::CollectiveOp;

using CollectiveMainloop = typename cutlass::gemm::collective::CollectiveBuilder<
    cutlass::arch::Sm100, cutlass::arch::OpClassTensorOp,
    ElemA, cutlass::layout::RowMajor, 128 / cutlass::sizeof_bits<ElemA>::value,
    ElemB, cutlass::layout::ColumnMajor, 128 / cutlass::sizeof_bits<ElemB>::value,
    Acc,
    TileShape, ClusterShape,
    cutlass::gemm::collective::StageCountAutoCarveout<static_cast<int>(sizeof(typename CollectiveEpilogue::SharedStorage))>,
    cutlass::gemm::collective::KernelScheduleAuto
  >::CollectiveOp;

using GemmKernel = cutlass::gemm::kernel::GemmUniversal<
    cute::Shape<int,int,int,int>,
    CollectiveMainloop,
    CollectiveEpilogue
>;
using Gemm = cutlass::gemm::device::GemmUniversalAdapter<GemmKernel>;

// Force the device kernel symbol into the cubin without needing a host main.
auto* _anchor = &cutlass::device_kernel<GemmKernel>;


// ===== COMPILED SASS (sm_100a) =====

	.target	sm_100a

	.elftype	@"ET_EXEC"


//--------------------- .note.nv.tkinfo           --------------------------
	.section	.note.nv.tkinfo,"",@"SHT_NOTE"
	.sectionflags	@"SHF_NOTE_NV_TKINFO"
	.tkinfo
        /*0018*/ 	.word	0x00000002
        /*0030*/ 	.string	""
        /*0030*/ 	.string	"ptxas"
        /*0030*/ 	.string	"Cuda compilation tools, release 13.0, V13.0.88"
        /*0030*/ 	.string	"Build cuda_13.0.r13.0/compiler.36424714_0"
        /*0030*/ 	.string	"-arch sm_100a -m 64 "



//--------------------- .note.nv.cuinfo           --------------------------
	.section	.note.nv.cuinfo,"",@"SHT_NOTE"
	.sectionflags	@"SHF_NOTE_NV_CUINFO"
        /*0018*/ 	.short	0x0002
        /*001a*/ 	.short	0x0064
        /*001c*/ 	.short	0x0082
	.zero		2


//--------------------- .nv.info                  --------------------------
	.section	.nv.info,"",@"SHT_CUDA_INFO"
	.align	4


	//----- nvinfo : EIATTR_REGCOUNT
	.align		4
        /*0000*/ 	.byte	0x04, 0x2f
        /*0002*/ 	.short	(.L_19 - .L_18)
	.align		4
.L_18:
        /*0004*/ 	.word	index@(_ZN7cutlass13device_kernelINS_4gemm6kernel13GemmUniversalIN4cute5tupleIJiiiiEEENS1_10collective13CollectiveMmaINS1_35MainloopSm100TmaUmmaWarpSpecializedILi8ELi2ELi4ENS5_IJNS4_1CILi2EEENSA_ILi1EEESC_EEEEENS5_IJNSA_ILi64EEENSA_ILi128EEESF_EEENS_10bfloat16_tENS5_IJlSC_lEEESI_SJ_NS4_8TiledMMAINS4_8MMA_AtomIJNS4_20SM100_MMA_F16BF16_SSISI_SI_fLi64ELi128ELNS4_4UMMA5MajorE0ELSO_0ELNSN_7ScaleInE0ELSP_0EEEEEENS4_6LayoutINS5_IJSC_SC_SC_EEENS5_IJNSA_ILi0EEESU_SU_EEEEENS5_IJNS4_10UnderscoreESX_SX_EEEEENS4_13SM90_TMA_LOADENS4_14ComposedLayoutINS4_7SwizzleILi3ELi4ELi3EEENS4_18smem_ptr_flag_bitsILi16EEENSS_INS5_IJNSA_ILi8EEESF_EEENS5_IJSF_SC_EEEEEEEvNS4_8identityENS4_23SM90_TMA_LOAD_MULTICASTES1A_vS1B_EENS_8epilogue10collective18CollectiveEpilogueINS1E_23Sm100TmaWarpSpecializedILi4ELi2ELi16ELb1ELb0EEEJSH_NS5_IJNSS_ISF_SC_EENSS_INSA_ILi32EEESC_EEEEESI_SJ_SI_SJ_NS1E_6fusion15FusionCallbacksIS1I_NS1N_17LinearCombinationISI_fSI_fLNS_15FloatRoundStyleE2EEESH_S1M_JEEENS4_5SM1004TMEM4LOAD26SM100_TMEM_LOAD_16dp256b4xES10_NS11_INS12_ILi2ELi4ELi3EEES15_NSS_INS5_IJS16_S1K_EEENS5_IJS1K_SC_EEEEEEENS4_17SM75_U32x4_LDSM_NENS4_14SM90_TMA_STOREES21_NS4_17SM90_U32x4_STSM_NENS4_39AutoVectorizingCopyWithAssumedAlignmentILi128EEEEEEvvEEEEvNT_6ParamsE)
        /*0008*/ 	.word	0x00000044


	//----- nvinfo : EIATTR_FRAME_SIZE
	.align		4
.L_19:
        /*000c*/ 	.byte	0x04, 0x11
        /*000e*/ 	.short	(.L_21 - .L_20)
	.align		4
.L_20:
        /*0010*/ 	.word	index@($__internal_2_$__cuda_sm10x_tcgen05_guardrail_trap_unallocated_columns_being_dealloced)
        /*0014*/ 	.word	0x00000000


	//----- nvinfo : EIATTR_FRAME_SIZE
	.align		4
.L_21:
        /*0018*/ 	.byte	0x04, 0x11
        /*001a*/ 	.short	(.L_23 - .L_22)
	.align		4
.L_22:
        /*001c*/ 	.word	index@($__internal_1_$__cuda_sm10x_tcgen05_guardrail_trap_phase_invalid_during_alloc)
        /*0020*/ 	.word	0x00000000


	//----- nvinfo : EIATTR_FRAME_SIZE
	.align		4
.L_23:
        /*0024*/ 	.byte	0x04, 0x11
        /*0026*/ 	.short	(.L_25 - .L_24)
	.align		4
.L_24:
        /*0028*/ 	.word	index@($__internal_0_$__cuda_sm10x_tcgen05_guardrail_trap_col_being_dealloced_not_returned_by_alloc)
        /*002c*/ 	.word	0x00000000


	//----- nvinfo : EIATTR_FRAME_SIZE
	.align		4
.L_25:
        /*0030*/ 	.byte	0x04, 0x11
        /*0032*/ 	.short	(.L_27 - .L_26)
	.align		4
.L_26:
        /*0034*/ 	.word	index@(_ZN7cutlass13device_kernelINS_4gemm6kernel13GemmUniversalIN4cute5tupleIJiiiiEEENS1_10collective13CollectiveMmaINS1_35MainloopSm100TmaUmmaWarpSpecializedILi8ELi2ELi4ENS5_IJNS4_1CILi2EEENSA_ILi1EEESC_EEEEENS5_IJNSA_ILi64EEENSA_ILi128EEESF_EEENS_10bfloat16_tENS5_IJlSC_lEEESI_SJ_NS4_8TiledMMAINS4_8MMA_AtomIJNS4_20SM100_MMA_F16BF16_SSISI_SI_fLi64ELi128ELNS4_4UMMA5MajorE0ELSO_0ELNSN_7ScaleInE0ELSP_0EEEEEENS4_6LayoutINS5_IJSC_SC_SC_EEENS5_IJNSA_ILi0EEESU_SU_EEEEENS5_IJNS4_10UnderscoreESX_SX_EEEEENS4_13SM90_TMA_LOADENS4_14ComposedLayoutINS4_7SwizzleILi3ELi4ELi3EEENS4_18smem_ptr_flag_bitsILi16EEENSS_INS5_IJNSA_ILi8EEESF_EEENS5_IJSF_SC_EEEEEEEvNS4_8identityENS4_23SM90_TMA_LOAD_MULTICASTES1A_vS1B_EENS_8epilogue10collective18CollectiveEpilogueINS1E_23Sm100TmaWarpSpecializedILi4ELi2ELi16ELb1ELb0EEEJSH_NS5_IJNSS_ISF_SC_EENSS_INSA_ILi32EEESC_EEEEESI_SJ_SI_SJ_NS1E_6fusion15FusionCallbacksIS1I_NS1N_17LinearCombinationISI_fSI_fLNS_15FloatRoundStyleE2EEESH_S1M_JEEENS4_5SM1004TMEM4LOAD26SM100_TMEM_LOAD_16dp256b4xES10_NS11_INS12_ILi2ELi4ELi3EEES15_NSS_INS5_IJS16_S1K_EEENS5_IJS1K_SC_EEEEEEENS4_17SM75_U32x4_LDSM_NENS4_14SM90_TMA_STOREES21_NS4_17SM90_U32x4_STSM_NENS4_39AutoVectorizingCopyWithAssumedAlignmentILi128EEEEEEvvEEEEvNT_6ParamsE)
        /*0038*/ 	.word	0x00000000


	//----- nvinfo : EIATTR_MIN_STACK_SIZE
	.align		4
.L_27:
        /*003c*/ 	.byte	0x04, 0x12
        /*003e*/ 	.short	(.L_29 - .L_28)
	.align		4
.L_28:
        /*0040*/ 	.word	index@(_ZN7cutlass13device_kernelINS_4gemm6kernel13GemmUniversalIN4cute5tupleIJiiiiEEENS1_10collective13CollectiveMmaINS1_35MainloopSm100TmaUmmaWarpSpecializedILi8ELi2ELi4ENS5_IJNS4_1CILi2EEENSA_ILi1EEESC_EEEEENS5_IJNSA_ILi64EEENSA_ILi128EEESF_EEENS_10bfloat16_tENS5_IJlSC_lEEESI_SJ_NS4_8TiledMMAINS4_8MMA_AtomIJNS4_20SM100_MMA_F16BF16_SSISI_SI_fLi64ELi128ELNS4_4UMMA5MajorE0ELSO_0ELNSN_7ScaleInE0ELSP_0EEEEEENS4_6LayoutINS5_IJSC_SC_SC_EEENS5_IJNSA_ILi0EEESU_SU_EEEEENS5_IJNS4_10UnderscoreESX_SX_EEEEENS4_13SM90_TMA_LOADENS4_14ComposedLayoutINS4_7SwizzleILi3ELi4ELi3EEENS4_18smem_ptr_flag_bitsILi16EEENSS_INS5_IJNSA_ILi8EEESF_EEENS5_IJSF_SC_EEEEEEEvNS4_8identityENS4_23SM90_TMA_LOAD_MULTICASTES1A_vS1B_EENS_8epilogue10collective18CollectiveEpilogueINS1E_23Sm100TmaWarpSpecializedILi4ELi2ELi16ELb1ELb0EEEJSH_NS5_IJNSS_ISF_SC_EENSS_INSA_ILi32EEESC_EEEEESI_SJ_SI_SJ_NS1E_6fusion15FusionCallbacksIS1I_NS1N_17LinearCombinationISI_fSI_fLNS_15FloatRoundStyleE2EEESH_S1M_JEEENS4_5SM1004TMEM4LOAD26SM100_TMEM_LOAD_16dp256b4xES10_NS11_INS12_ILi2ELi4ELi3EEES15_NSS_INS5_IJS16_S1K_EEENS5_IJS1K_SC_EEEEEEENS4_17SM75_U32x4_LDSM_NENS4_14SM90_TMA_STOREES21_NS4_17SM90_U32x4_STSM_NENS4_39AutoVectorizingCopyWithAssumedAlignmentILi128EEEEEEvvEEEEvNT_6ParamsE)
        /*0044*/ 	.word	0x00000000
.L_29:


//--------------------- .nv.compat                --------------------------
	.section	.nv.compat,"",@"SHT_CUDA_COMPAT_INFO"
	.align	4
        /*0000*/ 	.byte	0x02, 0x09, 0x01, 0x00, 0x02, 0x02, 0x02, 0x00, 0x02, 0x05, 0x05, 0x00, 0x03, 0x07, 0x01, 0x01
        /*0010*/ 	.byte	0x02, 0x03, 0x01, 0x00, 0x02, 0x06, 0x01, 0x00, 0x04, 0x0b, 0x08, 0x00, 0x09, 0x00, 0x00, 0x00
        /*0020*/ 	.byte	0x00, 0x00, 0x00, 0x00


//--------------------- .nv.info._ZN7cutlass13device_kernelINS_4gemm6kernel13GemmUniversalIN4cute5tupleIJiiiiEEENS1_10collective13CollectiveMmaINS1_35MainloopSm100TmaUmmaWarpSpecializedILi8ELi2ELi4ENS5_IJNS4_1CILi2EEENSA_ILi1EEESC_EEEEENS5_IJNSA_ILi64EEENSA_ILi128EEESF_EEENS_10bfloat16_tENS5_IJlSC_lEEESI_SJ_NS4_8TiledMMAINS4_8MMA_AtomIJNS4_20SM100_MMA_F16BF16_SSISI_SI_fLi64ELi128ELNS4_4UMMA5MajorE0ELSO_0ELNSN_7ScaleInE0ELSP_0EEEEEENS4_6LayoutINS5_IJSC_SC_SC_EEENS5_IJNSA_ILi0EEESU_SU_EEEEENS5_IJNS4_10UnderscoreESX_SX_EEEEENS4_13SM90_TMA_LOADENS4_14ComposedLayoutINS4_7SwizzleILi3ELi4ELi3EEENS4_18smem_ptr_flag_bitsILi16EEENSS_INS5_IJNSA_ILi8EEESF_EEENS5_IJSF_SC_EEEEEEEvNS4_8identityENS4_23SM90_TMA_LOAD_MULTICASTES1A_vS1B_EENS_8epilogue10collective18CollectiveEpilogueINS1E_23Sm100TmaWarpSpecializedILi4ELi2ELi16ELb1ELb0EEEJSH_NS5_IJNSS_ISF_SC_EENSS_INSA_ILi32EEESC_EEEEESI_SJ_SI_SJ_NS1E_6fusion15FusionCallbacksIS1I_NS1N_17LinearCombinationISI_fSI_fLNS_15FloatRoundStyleE2EEESH_S1M_JEEENS4_5SM1004TMEM4LOAD26SM100_TMEM_LOAD_16dp256b4xES10_NS11_INS12_ILi2ELi4ELi3EEES15_NSS_INS5_IJS16_S1K_EEENS5_IJS1K_SC_EEEEEEENS4_17SM75_U32x4_LDSM_NENS4_14SM90_TMA_STOREES21_NS4_17SM90_U32x4_STSM_NENS4_39AutoVectorizingCopyWithAssumedAlignmentILi128EEEEEEvvEEEEvNT_6ParamsE --------------------------
	.section	.nv.info._ZN7cutlass13device_kernelINS_4gemm6kernel13GemmUniversalIN4cute5tupleIJiiiiEEENS1_10collective13CollectiveMmaINS1_35MainloopSm100TmaUmmaWarpSpecializedILi8ELi2ELi4ENS5_IJNS4_1CILi2EEENSA_ILi1EEESC_EEEEENS5_IJNSA_ILi64EEENSA_ILi128EEESF_EEENS_10bfloat16_tENS5_IJlSC_lEEESI_SJ_NS4_8TiledMMAINS4_8MMA_AtomIJNS4_20SM100_MMA_F16BF16_SSISI_SI_fLi64ELi128ELNS4_4UMMA5MajorE0ELSO_0ELNSN_7ScaleInE0ELSP_0EEEEEENS4_6LayoutINS5_IJSC_SC_SC_EEENS5_IJNSA_ILi0EEESU_SU_EEEEENS5_IJNS4_10UnderscoreESX_SX_EEEEENS4_13SM90_TMA_LOADENS4_14ComposedLayoutINS4_7SwizzleILi3ELi4ELi3EEENS4_18smem_ptr_flag_bitsILi16EEENSS_INS5_IJNSA_ILi8EEESF_EEENS5_IJSF_SC_EEEEEEEvNS4_8identityENS4_23SM90_TMA_LOAD_MULTICASTES1A_vS1B_EENS_8epilogue10collective18CollectiveEpilogueINS1E_23Sm100TmaWarpSpecializedILi4ELi2ELi16ELb1ELb0EEEJSH_NS5_IJNSS_ISF_SC_EENSS_INSA_ILi32EEESC_EEEEESI_SJ_SI_SJ_NS1E_6fusion15FusionCallbacksIS1I_NS1N_17LinearCombinationISI_fSI_fLNS_15FloatRoundStyleE2EEESH_S1M_JEEENS4_5SM1004TMEM4LOAD26SM100_TMEM_LOAD_16dp256b4xES10_NS11_INS12_ILi2ELi4ELi3EEES15_NSS_INS5_IJS16_S1K_EEENS5_IJS1K_SC_EEEEEEENS4_17SM75_U32x4_LDSM_NENS4_14SM90_TMA_STOREES21_NS4_17SM90_U32x4_STSM_NENS4_39AutoVectorizingCopyWithAssumedAlignmentILi128EEEEEEvvEEEEvNT_6ParamsE,"",@"SHT_CUDA_INFO"
	.sectionflags	@""
	.align	4


	//----- nvinfo : EIATTR_CUDA_API_VERSION
	.align		4
        /*0000*/ 	.byte	0x04, 0x37
        /*0002*/ 	.short	(.L_31 - .L_30)
.L_30:
        /*0004*/ 	.word	0x00000082


	//----- nvinfo : EIATTR_KPARAM_INFO
	.align		4
.L_31:
        /*0008*/ 	.byte	0x04, 0x17
        /*000a*/ 	.short	(.L_33 - .L_32)
.L_32:
        /*000c*/ 	.word	0x00000000
        /*0010*/ 	.short	0x0000
        /*0012*/ 	.short	0x0000
        /*0014*/ 	.byte	0x00, 0xf0, 0x01, 0x20


	//----- nvinfo : EIATTR_AT_ENTRY_FRAGMENTS
	.align		4
.L_33:
        /*0018*/ 	.byte	0x04, 0x4f
        /*001a*/ 	.short	(.L_35 - .L_34)


	//   ....[0]....
.L_34:
        /*001c*/ 	.word	0x00000006


	//----- nvinfo : EIATTR_RESERVED_SMEM_USED
	.align		4
.L_35:
        /*0020*/ 	.byte	0x01, 0x41
	.zero		2


	//----- nvinfo : EIATTR_SPARSE_MMA_MASK
	.align		4
        /*0024*/ 	.byte	0x03, 0x50
        /*0026*/ 	.short	0x0000


	//----- nvinfo : EIATTR_TCGEN05_1CTA_USED
	.align		4
        /*0028*/ 	.byte	0x01, 0x51
	.zero		2


	//----- nvinfo : EIATTR_MAXREG_COUNT
	.align		4
        /*002c*/ 	.byte	0x03, 0x1b
        /*002e*/ 	.short	0x00ff


	//----- nvinfo : EIATTR_NUM_BARRIERS
	.align		4
        /*0030*/ 	.byte	0x02, 0x4c
        /*0032*/ 	.byte	0x07
	.zero		1


	//----- nvinfo : EIATTR_EXTERNS
	.align		4
        /*0034*/ 	.byte	0x04, 0x0f
        /*0036*/ 	.short	(.L_37 - .L_36)


	//   ....[0]....
	.align		4
.L_36:
        /*0038*/ 	.word	index@(__assertfail)


	//----- nvinfo : EIATTR_MERCURY_ISA_VERSION
	.align		4
.L_37:
        /*003c*/ 	.byte	0x03, 0x5f
        /*003e*/ 	.short	0x0101


	//----- nvinfo : EIATTR_INT_WARP_WIDE_INSTR_OFFSETS
	.align		4
        /*0040*/ 	.byte	0x04, 0x31
        /*0042*/ 	.short	(.L_39 - .L_38)


	//   ....[0]....
.L_38:
        /*0044*/ 	.word	0x00003fd0


	//   ....[1]....
        /*0048*/ 	.word	0x00004000


	//   ....[2]....
        /*004c*/ 	.word	0x00004020


	//   ....[3]....
        /*0050*/ 	.word	0x00004c30


	//   ....[4]....
        /*0054*/ 	.word	0x00004c90


	//   ....[5]....
        /*0058*/ 	.word	0x00004d70


	//   ....[6]....
        /*005c*/ 	.word	0x00004df0


	//   ....[7]....
        /*0060*/ 	.word	0x00004ee0


	//   ....[8]....
        /*0064*/ 	.word	0x00004f70


	//   ....[9]....
        /*0068*/ 	.word	0x00005060


	//   ....[10]....
        /*006c*/ 	.word	0x00005110


	//----- nvinfo : EIATTR_COOP_GROUP_MASK_REGIDS
	.align		4
.L_39:
        /*0070*/ 	.byte	0x04, 0x29
        /*0072*/ 	.short	(.L_41 - .L_40)


	//   ....[0]....
.L_40:
        /*0074*/ 	.word	0xffffffff


	//   ....[1]....
        /*0078*/ 	.word	0xffffffff


	//   ....[2]....
        /*007c*/ 	.word	0xffffffff


	//   ....[3]....
        /*0080*/ 	.word	0xffffffff


	//   ....[4]....
        /*0084*/ 	.word	0xffffffff


	//   ....[5]....
        /*0088*/ 	.word	0xffffffff


	//   ....[6]....
        /*008c*/ 	.word	0xffffffff


	//   ....[7]....
        /*0090*/ 	.word	0xffffffff


	//   ....[8]....
        /*0094*/ 	.word	0xffffffff


	//   ....[9]....
        /*0098*/ 	.word	0xffffffff


	//   ....[10]....
        /*009c*/ 	.word	0xffffffff


	//   ....[11]....
        /*00a0*/ 	.word	0xffffffff


	//   ....[12]....
        /*00a4*/ 	.word	0xffffffff


	//   ....[13]....
        /*00a8*/ 	.word	0xffffffff


	//----- nvinfo : EIATTR_COOP_GROUP_INSTR_OFFSETS
	.align		4
.L_41:
        /*00ac*/ 	.byte	0x04, 0x28
        /*00ae*/ 	.short	(.L_43 - .L_42)


	//   ....[0]....
.L_42:
        /*00b0*/ 	.word	0x00000080


	//   ....[1]....
        /*00b4*/ 	.word	0x000004f0


	//   ....[2]....
        /*00b8*/ 	.word	0x00000730


	//   ....[3]....
        /*00bc*/ 	.word	0x000008d0


	//   ....[4]....
        /*00c0*/ 	.word	0x000009d0


	//   ....[5]....
        /*00c4*/ 	.word	0x00000b40


	//   ....[6]....
        /*00c8*/ 	.word	0x00000ce0


	//   ....[7]....
        /*00cc*/ 	.word	0x00000ea0


	//   ....[8]....
        /*00d0*/ 	.word	0x00002090


	//   ....[9]....
        /*00d4*/ 	.word	0x000031c0


	//   ....[10]....
        /*00d8*/ 	.word	0x000033d0


	//   ....[11]....
        /*00dc*/ 	.word	0x00003400


	//   ....[12]....
        /*00e0*/ 	.word	0x00003eb0


	//   ....[13]....
        /*00e4*/ 	.word	0x000040e0


	//----- nvinfo : EIATTR_VRC_CTA_INIT_COUNT
	.align		4
.L_43:
        /*00e8*/ 	.byte	0x02, 0x4a
        /*00ea*/ 	.byte	0x80
	.zero		1


	//----- nvinfo : EIATTR_SYSCALL_OFFSETS
	.align		4
        /*00ec*/ 	.byte	0x04, 0x46
        /*00ee*/ 	.short	(.L_45 - .L_44)


	//   ....[0]....
.L_44:
        /*00f0*/ 	.word	0x00005da0


	//   ....[1]....
        /*00f4*/ 	.word	0x00005e90


	//   ....[2]....
        /*00f8*/ 	.word	0x00006620


	//   ....[3]....
        /*00fc*/ 	.word	0x00006ed0


	//   ....[4]....
        /*0100*/ 	.word	0x00007760


	//   ....[5]....
        /*0104*/ 	.word	0x00007fe0


	//----- nvinfo : EIATTR_MBARRIER_INSTR_OFFSETS
	.align		4
.L_45:
        /*0108*/ 	.byte	0x04, 0x39
        /*010a*/ 	.short	(.L_47 - .L_46)


	//   ....[0]....
.L_46:
        /*010c*/ 	.word	0x00000610
        /*0110*/ 	.word	0x000000ff
        /*0114*/ 	.word	0x00000000
        /*0118*/ 	.short	0x0100
        /*011a*/ 	.byte	0x04
	.zero		1


	//   ....[1]....
        /*011c*/ 	.word	0x00000620
        /*0120*/ 	.word	0x000000ff
        /*0124*/ 	.word	0x00000040
        /*0128*/ 	.short	0x0100
        /*012a*/ 	.byte	0x04
	.zero		1


	//   ....[2]....
        /*012c*/ 	.word	0x00000630
        /*0130*/ 	.word	0x000000ff
        /*0134*/ 	.word	0x00000008
        /*0138*/ 	.short	0x0100
        /*013a*/ 	.byte	0x04
	.zero		1


	//   ....[3]....
        /*013c*/ 	.word	0x00000640
        /*0140*/ 	.word	0x000000ff
        /*0144*/ 	.word	0x00000048
        /*0148*/ 	.short	0x0100
        /*014a*/ 	.byte	0x04
	.zero		1


	//   ....[4]....
        /*014c*/ 	.word	0x00000650
        /*0150*/ 	.word	0x000000ff
        /*0154*/ 	.word	0x00000010
        /*0158*/ 	.short	0x0100
        /*015a*/ 	.byte	0x04
	.zero		1


	//   ....[5]....
        /*015c*/ 	.word	0x00000660
        /*0160*/ 	.word	0x000000ff
        /*0164*/ 	.word	0x00000050
        /*0168*/ 	.short	0x0100
        /*016a*/ 	.byte	0x04
	.zero		1


	//   ....[6]....
        /*016c*/ 	.word	0x00000670
        /*0170*/ 	.word	0x000000ff
        /*0174*/ 	.word	0x00000018
        /*0178*/ 	.short	0x0100
        /*017a*/ 	.byte	0x04
	.zero		1


	//   ....[7]....
        /*017c*/ 	.word	0x00000680
        /*0180*/ 	.word	0x000000ff
        /*0184*/ 	.word	0x00000058
        /*0188*/ 	.short	0x0100
        /*018a*/ 	.byte	0x04
	.zero		1


	//   ....[8]....
        /*018c*/ 	.word	0x00000690
        /*0190*/ 	.word	0x000000ff
        /*0194*/ 	.word	0x00000020
        /*0198*/ 	.short	0x0100
        /*019a*/ 	.byte	0x04
	.zero		1


	//   ....[9]....
        /*019c*/ 	.word	0x000006a0
        /*01a0*/ 	.word	0x000000ff
        /*01a4*/ 	.word	0x00000060
        /*01a8*/ 	.short	0x0100
        /*01aa*/ 	.byte	0x04
	.zero		1


	//   ....[10]....
        /*01ac*/ 	.word	0x000006b0
        /*01b0*/ 	.word	0x000000ff
        /*01b4*/ 	.word	0x00000028
        /*01b8*/ 	.short	0x0100
        /*01ba*/ 	.byte	0x04
	.zero		1


	//   ....[11]....
        /*01bc*/ 	.word	0x000006c0
        /*01c0*/ 	.word	0x000000ff
        /*01c4*/ 	.word	0x00000068
        /*01c8*/ 	.short	0x0100
        /*01ca*/ 	.byte	0x04
	.zero		1


	//   ....[12]....
        /*01cc*/ 	.word	0x000006d0
        /*01d0*/ 	.word	0x000000ff
        /*01d4*/ 	.word	0x00000030
        /*01d8*/ 	.short	0x0100
        /*01da*/ 	.byte	0x04
	.zero		1


	//   ....[13]....
        /*01dc*/ 	.word	0x000006e0
        /*01e0*/ 	.word	0x000000ff
        /*01e4*/ 	.word	0x00000070
        /*01e8*/ 	.short	0x0100
        /*01ea*/ 	.byte	0x04
	.zero		1


	//   ....[14]....
        /*01ec*/ 	.word	0x000006f0
        /*01f0*/ 	.word	0x000000ff
        /*01f4*/ 	.word	0x00000038
        /*01f8*/ 	.short	0x0100
        /*01fa*/ 	.byte	0x04
	.zero		1


	//   ....[15]....
        /*01fc*/ 	.word	0x00000700
        /*0200*/ 	.word	0x000000ff
        /*0204*/ 	.word	0x00000078
        /*0208*/ 	.short	0x0100
        /*020a*/ 	.byte	0x04
	.zero		1


	//   ....[16]....
        /*020c*/ 	.word	0x00000840
        /*0210*/ 	.word	0x000000ff
        /*0214*/ 	.word	0x00000080
        /*0218*/ 	.short	0x0100
        /*021a*/ 	.byte	0x04
	.zero		1


	//   ....[17]....
        /*021c*/ 	.word	0x00000850
        /*0220*/ 	.word	0x000000ff
        /*0224*/ 	.word	0x000000a0
        /*0228*/ 	.short	0x0100
        /*022a*/ 	.byte	0x04
	.zero		1


	//   ....[18]....
        /*022c*/ 	.word	0x00000860
        /*0230*/ 	.word	0x000000ff
        /*0234*/ 	.word	0x00000088
        /*0238*/ 	.short	0x0100
        /*023a*/ 	.byte	0x04
	.zero		1


	//   ....[19]....
        /*023c*/ 	.word	0x00000870
        /*0240*/ 	.word	0x000000ff
        /*0244*/ 	.word	0x000000a8
        /*0248*/ 	.short	0x0100
        /*024a*/ 	.byte	0x04
	.zero		1


	//   ....[20]....
        /*024c*/ 	.word	0x00000880
        /*0250*/ 	.word	0x000000ff
        /*0254*/ 	.word	0x00000090
        /*0258*/ 	.short	0x0100
        /*025a*/ 	.byte	0x04
	.zero		1


	//   ....[21]....
        /*025c*/ 	.word	0x00000890
        /*0260*/ 	.word	0x000000ff
        /*0264*/ 	.word	0x000000b0
        /*0268*/ 	.short	0x0100
        /*026a*/ 	.byte	0x04
	.zero		1


	//   ....[22]....
        /*026c*/ 	.word	0x000008a0
        /*0270*/ 	.word	0x000000ff
        /*0274*/ 	.word	0x00000098
        /*0278*/ 	.short	0x0100
        /*027a*/ 	.byte	0x04
	.zero		1


	//   ....[23]....
        /*027c*/ 	.word	0x000008b0
        /*0280*/ 	.word	0x000000ff
        /*0284*/ 	.word	0x000000b8
        /*0288*/ 	.short	0x0100
        /*028a*/ 	.byte	0x04
	.zero		1


	//   ....[24]....
        /*028c*/ 	.word	0x000009a0
        /*0290*/ 	.word	0x000000ff
        /*0294*/ 	.word	0x000000c0
        /*0298*/ 	.short	0x0100
        /*029a*/ 	.byte	0x06
	.zero		1


	//   ....[25]....
        /*029c*/ 	.word	0x000009b0
        /*02a0*/ 	.word	0x000000ff
        /*02a4*/ 	.word	0x000000c8
        /*02a8*/ 	.short	0x0100
        /*02aa*/ 	.byte	0x06
	.zero		1


	//   ....[26]....
        /*02ac*/ 	.word	0x00000af0
        /*02b0*/ 	.word	0x000000ff
        /*02b4*/ 	.word	0x000000d0
        /*02b8*/ 	.short	0x0100
        /*02ba*/ 	.byte	0x06
	.zero		1


	//   ....[27]....
        /*02bc*/ 	.word	0x00000b00
        /*02c0*/ 	.word	0x000000ff
        /*02c4*/ 	.word	0x000000e0
        /*02c8*/ 	.short	0x0100
        /*02ca*/ 	.byte	0x06
	.zero		1


	//   ....[28]....
        /*02cc*/ 	.word	0x00000b10
        /*02d0*/ 	.word	0x000000ff
        /*02d4*/ 	.word	0x000000d8
        /*02d8*/ 	.short	0x0100
        /*02da*/ 	.byte	0x06
	.zero		1


	//   ....[29]....
        /*02dc*/ 	.word	0x00000b20
        /*02e0*/ 	.word	0x000000ff
        /*02e4*/ 	.word	0x000000e8
        /*02e8*/ 	.short	0x0100
        /*02ea*/ 	.byte	0x06
	.zero		1


	//   ....[30]....
        /*02ec*/ 	.word	0x00000c50
        /*02f0*/ 	.word	0x000000ff
        /*02f4*/ 	.word	0x000000f0
        /*02f8*/ 	.short	0x0100
        /*02fa*/ 	.byte	0x04
	.zero		1


	//   ....[31]....
        /*02fc*/ 	.word	0x00000c60
        /*0300*/ 	.word	0x000000ff
        /*0304*/ 	.word	0x00000110
        /*0308*/ 	.short	0x0100
        /*030a*/ 	.byte	0x04
	.zero		1


	//   ....[32]....
        /*030c*/ 	.word	0x00000c70
        /*0310*/ 	.word	0x000000ff
        /*0314*/ 	.word	0x000000f8
        /*0318*/ 	.short	0x0100
        /*031a*/ 	.byte	0x04
	.zero		1


	//   ....[33]....
        /*031c*/ 	.word	0x00000c80
        /*0320*/ 	.word	0x000000ff
        /*0324*/ 	.word	0x00000118
        /*0328*/ 	.short	0x0100
        /*032a*/ 	.byte	0x04
	.zero		1


	//   ....[34]....
        /*032c*/ 	.word	0x00000c90
        /*0330*/ 	.word	0x000000ff
        /*0334*/ 	.word	0x00000100
        /*0338*/ 	.short	0x0100
        /*033a*/ 	.byte	0x04
	.zero		1


	//   ....[35]....
        /*033c*/ 	.word	0x00000ca0
        /*0340*/ 	.word	0x000000ff
        /*0344*/ 	.word	0x00000120
        /*0348*/ 	.short	0x0100
        /*034a*/ 	.byte	0x04
	.zero		1


	//   ....[36]....
        /*034c*/ 	.word	0x00000cb0
        /*0350*/ 	.word	0x000000ff
        /*0354*/ 	.word	0x00000108
        /*0358*/ 	.short	0x0100
        /*035a*/ 	.byte	0x04
	.zero		1


	//   ....[37]....
        /*035c*/ 	.word	0x00000cc0
        /*0360*/ 	.word	0x000000ff
        /*0364*/ 	.word	0x00000128
        /*0368*/ 	.short	0x0100
        /*036a*/ 	.byte	0x04
	.zero		1


	//   ....[38]....
        /*036c*/ 	.word	0x00000db0
        /*0370*/ 	.word	0x000000ff
        /*0374*/ 	.word	0x00000130
        /*0378*/ 	.short	0x0100
        /*037a*/ 	.byte	0x04
	.zero		1


	//   ....[39]....
        /*037c*/ 	.word	0x00000dc0
        /*0380*/ 	.word	0x000000ff
        /*0384*/ 	.word	0x00000140
        /*0388*/ 	.short	0x0100
        /*038a*/ 	.byte	0x04
	.zero		1


	//   ....[40]....
        /*038c*/ 	.word	0x00000dd0
        /*0390*/ 	.word	0x000000ff
        /*0394*/ 	.word	0x00000138
        /*0398*/ 	.short	0x0100
        /*039a*/ 	.byte	0x04
	.zero		1


	//   ....[41]....
        /*039c*/ 	.word	0x00000de0
        /*03a0*/ 	.word	0x000000ff
        /*03a4*/ 	.word	0x00000148
        /*03a8*/ 	.short	0x0100
        /*03aa*/ 	.byte	0x04
	.zero		1


	//   ....[42]....
        /*03ac*/ 	.word	0x00001950
        /*03b0*/ 	.word	0x00000000
        /*03b4*/ 	.word	0x00000140
        /*03b8*/ 	.short	0x010a
        /*03ba*/ 	.byte	0xff
	.zero		1


	//   ....[43]....
        /*03bc*/ 	.word	0x00001980
        /*03c0*/ 	.word	0x00000000
        /*03c4*/ 	.word	0x00000130
        /*03c8*/ 	.short	0x0101
        /*03ca*/ 	.byte	0xff
	.zero		1


	//   ....[44]....
        /*03cc*/ 	.word	0x00001a30
        /*03d0*/ 	.word	0x000000ff
        /*03d4*/ 	.word	0x00000040
        /*03d8*/ 	.short	0x010a
        /*03da*/ 	.byte	0x04
	.zero		1


	//   ....[45]....
        /*03dc*/ 	.word	0x00001ab0
        /*03e0*/ 	.word	0x000000ff
        /*03e4*/ 	.word	0x00000040
        /*03e8*/ 	.short	0x010a
        /*03ea*/ 	.byte	0x21
	.zero		1


	//   ....[46]....
        /*03ec*/ 	.word	0x00001c40
        /*03f0*/ 	.word	0x000000ff
        /*03f4*/ 	.word	0x00000040
        /*03f8*/ 	.short	0x010a
        /*03fa*/ 	.byte	0x06
	.zero		1


	//   ....[47]....
        /*03fc*/ 	.word	0x00001d50
        /*0400*/ 	.word	0x000000ff
        /*0404*/ 	.word	0x000000c8
        /*0408*/ 	.short	0x0101
        /*040a*/ 	.byte	0x0d
	.zero		1


	//   ....[48]....
        /*040c*/ 	.word	0x00001d70
        /*0410*/ 	.word	0x000000ff
        /*0414*/ 	.word	0x00000040
        /*0418*/ 	.short	0x010a
        /*041a*/ 	.byte	0x04
	.zero		1


	//   ....[49]....
        /*041c*/ 	.word	0x00001df0
        /*0420*/ 	.word	0x000000ff
        /*0424*/ 	.word	0x00000040
        /*0428*/ 	.short	0x010a
        /*042a*/ 	.byte	0x09
	.zero		1


	//   ....[50]....
        /*042c*/ 	.word	0x00001f90
        /*0430*/ 	.word	0x000000ff
        /*0434*/ 	.word	0x00000040
        /*0438*/ 	.short	0x010a
        /*043a*/ 	.byte	0x07
	.zero		1


	//   ....[51]....
        /*043c*/ 	.word	0x000020c0
        /*0440*/ 	.word	0x00000003
        /*0444*/ 	.word	0x000000d0
        /*0448*/ 	.short	0x010a
        /*044a*/ 	.byte	0xff
	.zero		1


	//   ....[52]....
        /*044c*/ 	.word	0x00002210
        /*0450*/ 	.word	0x00000000
        /*0454*/ 	.word	0x00000000
        /*0458*/ 	.short	0x0101
        /*045a*/ 	.byte	0xff
	.zero		1


	//   ....[53]....
        /*045c*/ 	.word	0x000027d0
        /*0460*/ 	.word	0x000000ff
        /*0464*/ 	.word	0x00000000
        /*0468*/ 	.short	0x010a
        /*046a*/ 	.byte	0x04
	.zero		1


	//   ....[54]....
        /*046c*/ 	.word	0x00002860
        /*0470*/ 	.word	0x000000ff
        /*0474*/ 	.word	0x00000000
        /*0478*/ 	.short	0x010a
        /*047a*/ 	.byte	0x05
	.zero		1


	//   ....[55]....
        /*047c*/ 	.word	0x000028f0
        /*0480*/ 	.word	0x000000ff
        /*0484*/ 	.word	0x00000000
        /*0488*/ 	.short	0x010a
        /*048a*/ 	.byte	0x05
	.zero		1


	//   ....[56]....
        /*048c*/ 	.word	0x00002980
        /*0490*/ 	.word	0x000000ff
        /*0494*/ 	.word	0x00000000
        /*0498*/ 	.short	0x010a
        /*049a*/ 	.byte	0x05
	.zero		1


	//   ....[57]....
        /*049c*/ 	.word	0x00002a10
        /*04a0*/ 	.word	0x000000ff
        /*04a4*/ 	.word	0x00000000
        /*04a8*/ 	.short	0x010a
        /*04aa*/ 	.byte	0x05
	.zero		1


	//   ....[58]....
        /*04ac*/ 	.word	0x00002aa0
        /*04b0*/ 	.word	0x000000ff
        /*04b4*/ 	.word	0x00000000
        /*04b8*/ 	.short	0x010a
        /*04ba*/ 	.byte	0x05
	.zero		1


	//   ....[59]....
        /*04bc*/ 	.word	0x00002b30
        /*04c0*/ 	.word	0x000000ff
        /*04c4*/ 	.word	0x00000000
        /*04c8*/ 	.short	0x010a
        /*04ca*/ 	.byte	0x05
	.zero		1


	//   ....[60]....
        /*04cc*/ 	.word	0x00002bd0
        /*04d0*/ 	.word	0x00000000
        /*04d4*/ 	.word	0x00000000
        /*04d8*/ 	.short	0x010a
        /*04da*/ 	.byte	0xff
	.zero		1


	//   ....[61]....
        /*04dc*/ 	.word	0x00002d10
        /*04e0*/ 	.word	0x00000002
        /*04e4*/ 	.word	0x00000130
        /*04e8*/ 	.short	0x010a
        /*04ea*/ 	.byte	0xff
	.zero		1


	//   ....[62]....
        /*04ec*/ 	.word	0x00002d80
        /*04f0*/ 	.word	0x00000002
        /*04f4*/ 	.word	0x00000000
        /*04f8*/ 	.short	0x0101
        /*04fa*/ 	.byte	0xff
	.zero		1


	//   ....[63]....
        /*04fc*/ 	.word	0x00002da0
        /*0500*/ 	.word	0x000000ff
        /*0504*/ 	.word	0x000000e0
        /*0508*/ 	.short	0x010a
        /*050a*/ 	.byte	0x04
	.zero		1


	//   ....[64]....
        /*050c*/ 	.word	0x00002ec0
        /*0510*/ 	.word	0x00000002
        /*0514*/ 	.word	0x000000d0
        /*0518*/ 	.short	0x010a
        /*051a*/ 	.byte	0xff
	.zero		1


	//   ....[65]....
        /*051c*/ 	.word	0x00002fc0
        /*0520*/ 	.word	0x00000002
        /*0524*/ 	.word	0x00000000
        /*0528*/ 	.short	0x0101
        /*052a*/ 	.byte	0xff
	.zero		1


	//   ....[66]....
        /*052c*/ 	.word	0x00003050
        /*0530*/ 	.word	0x000000ff
        /*0534*/ 	.word	0x000000e0
        /*0538*/ 	.short	0x0106
        /*053a*/ 	.byte	0x04
	.zero		1


	//   ....[67]....
        /*053c*/ 	.word	0x00003070
        /*0540*/ 	.word	0x000000ff
        /*0544*/ 	.word	0x000000e0
        /*0548*/ 	.short	0x010a
        /*054a*/ 	.byte	0x04
	.zero		1


	//   ....[68]....
        /*054c*/ 	.word	0x00003100
        /*0550*/ 	.word	0x000000ff
        /*0554*/ 	.word	0x000000e0
        /*0558*/ 	.short	0x0106
        /*055a*/ 	.byte	0x07
	.zero		1


	//   ....[69]....
        /*055c*/ 	.word	0x00003140
        /*0560*/ 	.word	0x00000000
        /*0564*/ 	.word	0x000000e0
        /*0568*/ 	.short	0x010a
        /*056a*/ 	.byte	0xff
	.zero		1


	//   ....[70]....
        /*056c*/ 	.word	0x000036a0
        /*0570*/ 	.word	0x00000000
        /*0574*/ 	.word	0x000000d0
        /*0578*/ 	.short	0x010a
        /*057a*/ 	.byte	0xff
	.zero		1


	//   ....[71]....
        /*057c*/ 	.word	0x000037a0
        /*0580*/ 	.word	0x00000003
        /*0584*/ 	.word	0x00000000
        /*0588*/ 	.short	0x0101
        /*058a*/ 	.byte	0xff
	.zero		1


	//   ....[72]....
        /*058c*/ 	.word	0x000037b0
        /*0590*/ 	.word	0x000000ff
        /*0594*/ 	.word	0x00000000
        /*0598*/ 	.short	0x010a
        /*059a*/ 	.byte	0x04
	.zero		1


	//   ....[73]....
        /*059c*/ 	.word	0x00003830
        /*05a0*/ 	.word	0x000000ff
        /*05a4*/ 	.word	0x00000110
        /*05a8*/ 	.short	0x010a
        /*05aa*/ 	.byte	0x1f
	.zero		1


	//   ....[74]....
        /*05ac*/ 	.word	0x00003910
        /*05b0*/ 	.word	0x000000ff
        /*05b4*/ 	.word	0x00000000
        /*05b8*/ 	.short	0x010a
        /*05ba*/ 	.byte	0x05
	.zero		1


	//   ....[75]....
        /*05bc*/ 	.word	0x00003a50
        /*05c0*/ 	.word	0x000000ff
        /*05c4*/ 	.word	0x00000000
        /*05c8*/ 	.short	0x010a
        /*05ca*/ 	.byte	0x04
	.zero		1


	//   ....[76]....
        /*05cc*/ 	.word	0x00003ce0
        /*05d0*/ 	.word	0x000000ff
        /*05d4*/ 	.word	0x00000000
        /*05d8*/ 	.short	0x010a
        /*05da*/ 	.byte	0x04
	.zero		1


	//   ....[77]....
        /*05dc*/ 	.word	0x00003d70
        /*05e0*/ 	.word	0x000000ff
        /*05e4*/ 	.word	0x00000000
        /*05e8*/ 	.short	0x010a
        /*05ea*/ 	.byte	0x05
	.zero		1


	//   ....[78]....
        /*05ec*/ 	.word	0x00003e00
        /*05f0*/ 	.word	0x000000ff
        /*05f4*/ 	.word	0x00000000
        /*05f8*/ 	.short	0x010a
        /*05fa*/ 	.byte	0x05
	.zero		1


	//   ....[79]....
        /*05fc*/ 	.word	0x00003e90
        /*0600*/ 	.word	0x000000ff
        /*0604*/ 	.word	0x00000000
        /*0608*/ 	.short	0x010a
        /*060a*/ 	.byte	0x04
	.zero		1


	//   ....[80]....
        /*060c*/ 	.word	0x000043f0
        /*0610*/ 	.word	0x00000008
        /*0614*/ 	.word	0x000000d0
        /*0618*/ 	.short	0x010a
        /*061a*/ 	.byte	0xff
	.zero		1


	//   ....[81]....
        /*061c*/ 	.word	0x00004560
        /*0620*/ 	.word	0x00000000
        /*0624*/ 	.word	0x00000000
        /*0628*/ 	.short	0x0101
        /*062a*/ 	.byte	0xff
	.zero		1


	//   ....[82]....
        /*062c*/ 	.word	0x00004a40
        /*0630*/ 	.word	0x000000ff
        /*0634*/ 	.word	0x000000c8
        /*0638*/ 	.short	0x010a
        /*063a*/ 	.byte	0x15
	.zero		1


	//   ....[83]....
        /*063c*/ 	.word	0x00004bd0
        /*0640*/ 	.word	0x000000ff
        /*0644*/ 	.word	0x000000a0
        /*0648*/ 	.short	0x010a
        /*064a*/ 	.byte	0x15
	.zero		1


	//   ....[84]....
        /*064c*/ 	.word	0x00004d20
        /*0650*/ 	.word	0x000000ff
        /*0654*/ 	.word	0x00000080
        /*0658*/ 	.short	0x010b
        /*065a*/ 	.byte	0x15
	.zero		1


	//   ....[85]....
        /*065c*/ 	.word	0x00004d30
        /*0660*/ 	.word	0x000000ff
        /*0664*/ 	.word	0x00000000
        /*0668*/ 	.short	0x0101
        /*066a*/ 	.byte	0x32
	.zero		1


	//   ....[86]....
        /*066c*/ 	.word	0x00004d40
        /*0670*/ 	.word	0x000000ff
        /*0674*/ 	.word	0x000000a8
        /*0678*/ 	.short	0x010a
        /*067a*/ 	.byte	0x15
	.zero		1


	//   ....[87]....
        /*067c*/ 	.word	0x00004e90
        /*0680*/ 	.word	0x000000ff
        /*0684*/ 	.word	0x00000088
        /*0688*/ 	.short	0x010b
        /*068a*/ 	.byte	0x15
	.zero		1


	//   ....[88]....
        /*068c*/ 	.word	0x00004ea0
        /*0690*/ 	.word	0x000000ff
        /*0694*/ 	.word	0x00000000
        /*0698*/ 	.short	0x0101
        /*069a*/ 	.byte	0x31
	.zero		1


	//   ....[89]....
        /*069c*/ 	.word	0x00004eb0
        /*06a0*/ 	.word	0x000000ff
        /*06a4*/ 	.word	0x000000b0
        /*06a8*/ 	.short	0x010a
        /*06aa*/ 	.byte	0x15
	.zero		1


	//   ....[90]....
        /*06ac*/ 	.word	0x00005010
        /*06b0*/ 	.word	0x000000ff
        /*06b4*/ 	.word	0x00000090
        /*06b8*/ 	.short	0x010b
        /*06ba*/ 	.byte	0x15
	.zero		1


	//   ....[91]....
        /*06bc*/ 	.word	0x00005020
        /*06c0*/ 	.word	0x000000ff
        /*06c4*/ 	.word	0x00000000
        /*06c8*/ 	.short	0x0101
        /*06ca*/ 	.byte	0x30
	.zero		1


	//   ....[92]....
        /*06cc*/ 	.word	0x00005030
        /*06d0*/ 	.word	0x000000ff
        /*06d4*/ 	.word	0x000000b8
        /*06d8*/ 	.short	0x010a
        /*06da*/ 	.byte	0x15
	.zero		1


	//   ....[93]....
        /*06dc*/ 	.word	0x00005230
        /*06e0*/ 	.word	0x000000ff
        /*06e4*/ 	.word	0x00000098
        /*06e8*/ 	.short	0x010b
        /*06ea*/ 	.byte	0x15
	.zero		1


	//   ....[94]....
        /*06ec*/ 	.word	0x00005240
        /*06f0*/ 	.word	0x000000ff
        /*06f4*/ 	.word	0x00000000
        /*06f8*/ 	.short	0x0101
        /*06fa*/ 	.byte	0x2b
	.zero		1


	//   ....[95]....
        /*06fc*/ 	.word	0x00005270
        /*0700*/ 	.word	0x000000ff
        /*0704*/ 	.word	0x000000a0
        /*0708*/ 	.short	0x010a
        /*070a*/ 	.byte	0x15
	.zero		1


	//   ....[96]....
        /*070c*/ 	.word	0x00005290
        /*0710*/ 	.word	0x000000ff
        /*0714*/ 	.word	0x000000a8
        /*0718*/ 	.short	0x010a
        /*071a*/ 	.byte	0x15
	.zero		1


	//   ....[97]....
        /*071c*/ 	.word	0x000052b0
        /*0720*/ 	.word	0x000000ff
        /*0724*/ 	.word	0x000000b0
        /*0728*/ 	.short	0x010a
        /*072a*/ 	.byte	0x15
	.zero		1


	//   ....[98]....
        /*072c*/ 	.word	0x000052f0
        /*0730*/ 	.word	0x00000000
        /*0734*/ 	.word	0x000000b8
        /*0738*/ 	.short	0x010a
        /*073a*/ 	.byte	0xff
	.zero		1


	//   ....[99]....
        /*073c*/ 	.word	0x00005630
        /*0740*/ 	.word	0x00000003
        /*0744*/ 	.word	0x000000d0
        /*0748*/ 	.short	0x010a
        /*074a*/ 	.byte	0xff
	.zero		1


	//   ....[100]....
        /*074c*/ 	.word	0x000057b0
        /*0750*/ 	.word	0x00000000
        /*0754*/ 	.word	0x00000000
        /*0758*/ 	.short	0x0101
        /*075a*/ 	.byte	0xff
	.zero		1


	//   ....[101]....
        /*075c*/ 	.word	0x000062d0
        /*0760*/ 	.word	0x000000ff
        /*0764*/ 	.word	0x00000080
        /*0768*/ 	.short	0x010a
        /*076a*/ 	.byte	0x2c
	.zero		1


	//   ....[102]....
        /*076c*/ 	.word	0x00006310
        /*0770*/ 	.word	0x0000001a
        /*0774*/ 	.word	0x000000f0
        /*0778*/ 	.short	0x010a
        /*077a*/ 	.byte	0xff
	.zero		1


	//   ....[103]....
        /*077c*/ 	.word	0x00006420
        /*0780*/ 	.word	0x000000ff
        /*0784*/ 	.word	0x00000080
        /*0788*/ 	.short	0x010a
        /*078a*/ 	.byte	0x2c
	.zero		1


	//   ....[104]....
        /*078c*/ 	.word	0x00006500
        /*0790*/ 	.word	0x0000001a
        /*0794*/ 	.word	0x000000f0
        /*0798*/ 	.short	0x010a
        /*079a*/ 	.byte	0xff
	.zero		1


	//   ....[105]....
        /*079c*/ 	.word	0x00006c30
        /*07a0*/ 	.word	0x00000000
        /*07a4*/ 	.word	0x00000000
        /*07a8*/ 	.short	0x0101
        /*07aa*/ 	.byte	0xff
	.zero		1


	//   ....[106]....
        /*07ac*/ 	.word	0x00006c40
        /*07b0*/ 	.word	0x00000004
        /*07b4*/ 	.word	0x00000080
        /*07b8*/ 	.short	0x010a
        /*07ba*/ 	.byte	0xff
	.zero		1


	//   ....[107]....
        /*07bc*/ 	.word	0x00006d00
        /*07c0*/ 	.word	0x00000004
        /*07c4*/ 	.word	0x00000080
        /*07c8*/ 	.short	0x010a
        /*07ca*/ 	.byte	0xff
	.zero		1


	//   ....[108]....
        /*07cc*/ 	.word	0x000074c0
        /*07d0*/ 	.word	0x00000000
        /*07d4*/ 	.word	0x00000000
        /*07d8*/ 	.short	0x0101
        /*07da*/ 	.byte	0xff
	.zero		1


	//   ....[109]....
        /*07dc*/ 	.word	0x000074e0
        /*07e0*/ 	.word	0x00000002
        /*07e4*/ 	.word	0x00000080
        /*07e8*/ 	.short	0x010a
        /*07ea*/ 	.byte	0xff
	.zero		1


	//   ....[110]....
        /*07ec*/ 	.word	0x00007590
        /*07f0*/ 	.word	0x00000002
        /*07f4*/ 	.word	0x00000080
        /*07f8*/ 	.short	0x010a
        /*07fa*/ 	.byte	0xff
	.zero		1


	//   ....[111]....
        /*07fc*/ 	.word	0x00007d40
        /*0800*/ 	.word	0x00000000
        /*0804*/ 	.word	0x00000000
        /*0808*/ 	.short	0x0101
        /*080a*/ 	.byte	0xff
	.zero		1


	//   ....[112]....
        /*080c*/ 	.word	0x00007d60
        /*0810*/ 	.word	0x00000003
        /*0814*/ 	.word	0x00000080
        /*0818*/ 	.short	0x010a
        /*081a*/ 	.byte	0xff
	.zero		1


	//   ....[113]....
        /*081c*/ 	.word	0x00007e10
        /*0820*/ 	.word	0x00000003
        /*0824*/ 	.word	0x00000080
        /*0828*/ 	.short	0x010a
        /*082a*/ 	.byte	0xff
	.zero		1


	//   ....[114]....
        /*082c*/ 	.word	0x00008220
        /*0830*/ 	.word	0x000000ff
        /*0834*/ 	.word	0x00000000
        /*0838*/ 	.short	0x0101
        /*083a*/ 	.byte	0x04
	.zero		1


	//   ....[115]....
        /*083c*/ 	.word	0x00008630
        /*0840*/ 	.word	0x00000000
        /*0844*/ 	.word	0x00000000
        /*0848*/ 	.short	0x0101
        /*084a*/ 	.byte	0xff
	.zero		1


	//   ....[116]....
        /*084c*/ 	.word	0x000088e0
        /*0850*/ 	.word	0x000000ff
        /*0854*/ 	.word	0x00000000
        /*0858*/ 	.short	0x0101
        /*085a*/ 	.byte	0x04
	.zero		1


	//   ....[117]....
        /*085c*/ 	.word	0x00008900
        /*0860*/ 	.word	0x00000000
        /*0864*/ 	.word	0x00000140
        /*0868*/ 	.short	0x010a
        /*086a*/ 	.byte	0xff
	.zero		1


	//   ....[118]....
        /*086c*/ 	.word	0x00008960
        /*0870*/ 	.word	0x00000000
        /*0874*/ 	.word	0x00000040
        /*0878*/ 	.short	0x010a
        /*087a*/ 	.byte	0xff
	.zero		1


	//   ....[119]....
        /*087c*/ 	.word	0x000089c0
        /*0880*/ 	.word	0x00000000
        /*0884*/ 	.word	0x00000040
        /*0888*/ 	.short	0x010a
        /*088a*/ 	.byte	0xff
	.zero		1


	//   ....[120]....
        /*088c*/ 	.word	0x00008a10
        /*0890*/ 	.word	0x00000003
        /*0894*/ 	.word	0x000000d0
        /*0898*/ 	.short	0x010a
        /*089a*/ 	.byte	0xff
	.zero		1


	//   ....[121]....
        /*089c*/ 	.word	0x00008a70
        /*08a0*/ 	.word	0x00000000
        /*08a4*/ 	.word	0x00000000
        /*08a8*/ 	.short	0x010a
        /*08aa*/ 	.byte	0xff
	.zero		1


	//   ....[122]....
        /*08ac*/ 	.word	0x00008ad0
        /*08b0*/ 	.word	0x00000000
        /*08b4*/ 	.word	0x00000000
        /*08b8*/ 	.short	0x010a
        /*08ba*/ 	.byte	0xff
	.zero		1


	//   ....[123]....
        /*08bc*/ 	.word	0x00008b30
        /*08c0*/ 	.word	0x00000000
        /*08c4*/ 	.word	0x00000000
        /*08c8*/ 	.short	0x010a
        /*08ca*/ 	.byte	0xff
	.zero		1


	//   ....[124]....
        /*08cc*/ 	.word	0x00008b90
        /*08d0*/ 	.word	0x00000000
        /*08d4*/ 	.word	0x00000000
        /*08d8*/ 	.short	0x010a
        /*08da*/ 	.byte	0xff
	.zero		1


	//   ....[125]....
        /*08dc*/ 	.word	0x00008bf0
        /*08e0*/ 	.word	0x00000000
        /*08e4*/ 	.word	0x00000000
        /*08e8*/ 	.short	0x010a
        /*08ea*/ 	.byte	0xff
	.zero		1


	//   ....[126]....
        /*08ec*/ 	.word	0x00008c50
        /*08f0*/ 	.word	0x00000000
        /*08f4*/ 	.word	0x00000000
        /*08f8*/ 	.short	0x010a
        /*08fa*/ 	.byte	0xff
	.zero		1


	//   ....[127]....
        /*08fc*/ 	.word	0x00008cb0
        /*0900*/ 	.word	0x00000000
        /*0904*/ 	.word	0x00000000
        /*0908*/ 	.short	0x010a
        /*090a*/ 	.byte	0xff
	.zero		1


	//   ....[128]....
        /*090c*/ 	.word	0x00008d00
        /*0910*/ 	.word	0x00000002
        /*0914*/ 	.word	0x00000130
        /*0918*/ 	.short	0x010a
        /*091a*/ 	.byte	0xff
	.zero		1


	//   ....[129]....
        /*091c*/ 	.word	0x00008d60
        /*0920*/ 	.word	0x00000002
        /*0924*/ 	.word	0x000000e0
        /*0928*/ 	.short	0x010a
        /*092a*/ 	.byte	0xff
	.zero		1


	//   ....[130]....
        /*092c*/ 	.word	0x00008db0
        /*0930*/ 	.word	0x00000002
        /*0934*/ 	.word	0x000000d0
        /*0938*/ 	.short	0x010a
        /*093a*/ 	.byte	0xff
	.zero		1


	//   ....[131]....
        /*093c*/ 	.word	0x00008e10
        /*0940*/ 	.word	0x00000000
        /*0944*/ 	.word	0x000000e0
        /*0948*/ 	.short	0x010a
        /*094a*/ 	.byte	0xff
	.zero		1


	//   ....[132]....
        /*094c*/ 	.word	0x00008e60
        /*0950*/ 	.word	0x00000000
        /*0954*/ 	.word	0x000000d0
        /*0958*/ 	.short	0x010a
        /*095a*/ 	.byte	0xff
	.zero		1


	//   ....[133]....
        /*095c*/ 	.word	0x00008ec0
        /*0960*/ 	.word	0x00000002
        /*0964*/ 	.word	0x00000110
        /*0968*/ 	.short	0x010a
        /*096a*/ 	.byte	0xff
	.zero		1


	//   ....[134]....
        /*096c*/ 	.word	0x00008f20
        /*0970*/ 	.word	0x00000000
        /*0974*/ 	.word	0x00000000
        /*0978*/ 	.short	0x010a
        /*097a*/ 	.byte	0xff
	.zero		1


	//   ....[135]....
        /*097c*/ 	.word	0x00008f80
        /*0980*/ 	.word	0x00000000
        /*0984*/ 	.word	0x00000000
        /*0988*/ 	.short	0x010a
        /*098a*/ 	.byte	0xff
	.zero		1


	//   ....[136]....
        /*098c*/ 	.word	0x00008fe0
        /*0990*/ 	.word	0x00000000
        /*0994*/ 	.word	0x00000000
        /*0998*/ 	.short	0x010a
        /*099a*/ 	.byte	0xff
	.zero		1


	//   ....[137]....
        /*099c*/ 	.word	0x00009040
        /*09a0*/ 	.word	0x00000000
        /*09a4*/ 	.word	0x00000000
        /*09a8*/ 	.short	0x010a
        /*09aa*/ 	.byte	0xff
	.zero		1


	//   ....[138]....
        /*09ac*/ 	.word	0x000090a0
        /*09b0*/ 	.word	0x00000000
        /*09b4*/ 	.word	0x00000000
        /*09b8*/ 	.short	0x010a
        /*09ba*/ 	.byte	0xff
	.zero		1


	//   ....[139]....
        /*09bc*/ 	.word	0x000090f0
        /*09c0*/ 	.word	0x00000008
        /*09c4*/ 	.word	0x000000d0
        /*09c8*/ 	.short	0x010a
        /*09ca*/ 	.byte	0xff
	.zero		1


	//   ....[140]....
        /*09cc*/ 	.word	0x00009150
        /*09d0*/ 	.word	0x00000000
        /*09d4*/ 	.word	0x000000c8
        /*09d8*/ 	.short	0x010a
        /*09da*/ 	.byte	0xff
	.zero		1


	//   ....[141]....
        /*09dc*/ 	.word	0x000091b0
        /*09e0*/ 	.word	0x00000000
        /*09e4*/ 	.word	0x000000a0
        /*09e8*/ 	.short	0x010a
        /*09ea*/ 	.byte	0xff
	.zero		1


	//   ....[142]....
        /*09ec*/ 	.word	0x00009210
        /*09f0*/ 	.word	0x00000000
        /*09f4*/ 	.word	0x000000a8
        /*09f8*/ 	.short	0x010a
        /*09fa*/ 	.byte	0xff
	.zero		1


	//   ....[143]....
        /*09fc*/ 	.word	0x00009270
        /*0a00*/ 	.word	0x00000000
        /*0a04*/ 	.word	0x000000b0
        /*0a08*/ 	.short	0x010a
        /*0a0a*/ 	.byte	0xff
	.zero		1


	//   ....[144]....
        /*0a0c*/ 	.word	0x000092d0
        /*0a10*/ 	.word	0x00000000
        /*0a14*/ 	.word	0x000000b8
        /*0a18*/ 	.short	0x010a
        /*0a1a*/ 	.byte	0xff
	.zero		1


	//   ....[145]....
        /*0a1c*/ 	.word	0x00009330
        /*0a20*/ 	.word	0x00000000
        /*0a24*/ 	.word	0x000000a0
        /*0a28*/ 	.short	0x010a
        /*0a2a*/ 	.byte	0xff
	.zero		1


	//   ....[146]....
        /*0a2c*/ 	.word	0x00009390
        /*0a30*/ 	.word	0x00000000
        /*0a34*/ 	.word	0x000000a8
        /*0a38*/ 	.short	0x010a
        /*0a3a*/ 	.byte	0xff
	.zero		1


	//   ....[147]....
        /*0a3c*/ 	.word	0x000093f0
        /*0a40*/ 	.word	0x00000000
        /*0a44*/ 	.word	0x000000b0
        /*0a48*/ 	.short	0x010a
        /*0a4a*/ 	.byte	0xff
	.zero		1


	//   ....[148]....
        /*0a4c*/ 	.word	0x00009440
        /*0a50*/ 	.word	0x00000003
        /*0a54*/ 	.word	0x000000d0
        /*0a58*/ 	.short	0x010a
        /*0a5a*/ 	.byte	0xff
	.zero		1


	//   ....[149]....
        /*0a5c*/ 	.word	0x000094a0
        /*0a60*/ 	.word	0x00000000
        /*0a64*/ 	.word	0x00000080
        /*0a68*/ 	.short	0x010a
        /*0a6a*/ 	.byte	0xff
	.zero		1


	//   ....[150]....
        /*0a6c*/ 	.word	0x000094f0
        /*0a70*/ 	.word	0x0000001a
        /*0a74*/ 	.word	0x000000f0
        /*0a78*/ 	.short	0x010a
        /*0a7a*/ 	.byte	0xff
	.zero		1


	//   ....[151]....
        /*0a7c*/ 	.word	0x00009540
        /*0a80*/ 	.word	0x00000004
        /*0a84*/ 	.word	0x00000080
        /*0a88*/ 	.short	0x010a
        /*0a8a*/ 	.byte	0xff
	.zero		1


	//   ....[152]....
        /*0a8c*/ 	.word	0x00009590
        /*0a90*/ 	.word	0x00000002
        /*0a94*/ 	.word	0x00000080
        /*0a98*/ 	.short	0x010a
        /*0a9a*/ 	.byte	0xff
	.zero		1


	//   ....[153]....
        /*0a9c*/ 	.word	0x000095e0
        /*0aa0*/ 	.word	0x00000003
        /*0aa4*/ 	.word	0x00000080
        /*0aa8*/ 	.short	0x010a
        /*0aaa*/ 	.byte	0xff
	.zero		1


	//----- nvinfo : EIATTR_NUM_MBARRIERS
	.align		4
.L_47:
        /*0aac*/ 	.byte	0x03, 0x38
        /*0aae*/ 	.short	0x002a


	//----- nvinfo : EIATTR_EXIT_INSTR_OFFSETS
	.align		4
        /*0ab0*/ 	.byte	0x04, 0x1c
        /*0ab2*/ 	.short	(.L_49 - .L_48)


	//   ....[0]....
.L_48:
        /*0ab4*/ 	.word	0x00002c00


	//   ....[1]....
        /*0ab8*/ 	.word	0x00003110


	//   ....[2]....
        /*0abc*/ 	.word	0x00003170


	//   ....[3]....
        /*0ac0*/ 	.word	0x000040f0


	//   ....[4]....
        /*0ac4*/ 	.word	0x00005320


	//   ....[5]....
        /*0ac8*/ 	.word	0x00005360


	//   ....[6]....
        /*0acc*/ 	.word	0x000087c0


	//   ....[7]....
        /*0ad0*/ 	.word	0x00008840


	//   ....[8]....
        /*0ad4*/ 	.word	0x00008870


	//   ....[9]....
        /*0ad8*/ 	.word	0x000088f0


	//----- nvinfo : EIATTR_MAX_THREADS
	.align		4
.L_49:
        /*0adc*/ 	.byte	0x04, 0x05
        /*0ade*/ 	.short	(.L_51 - .L_50)
.L_50:
        /*0ae0*/ 	.word	0x00000100
        /*0ae4*/ 	.word	0x00000001
        /*0ae8*/ 	.word	0x00000001


	//----- nvinfo : EIATTR_CRS_STACK_SIZE
	.align		4
.L_51:
        /*0aec*/ 	.byte	0x04, 0x1e
        /*0aee*/ 	.short	(.L_53 - .L_52)
.L_52:
        /*0af0*/ 	.word	0x00000000


	//----- nvinfo : EIATTR_CBANK_PARAM_SIZE
	.align		4
.L_53:
        /*0af4*/ 	.byte	0x03, 0x19
        /*0af6*/ 	.short	0x0800


	//----- nvinfo : EIATTR_PARAM_CBANK
	.align		4
        /*0af8*/ 	.byte	0x04, 0x0a
        /*0afa*/ 	.short	(.L_55 - .L_54)
	.align		4
.L_54:
        /*0afc*/ 	.word	index@(.nv.constant0._ZN7cutlass13device_kernelINS_4gemm6kernel13GemmUniversalIN4cute5tupleIJiiiiEEENS1_10collective13CollectiveMmaINS1_35MainloopSm100TmaUmmaWarpSpecializedILi8ELi2ELi4ENS5_IJNS4_1CILi2EEENSA_ILi1EEESC_EEEEENS5_IJNSA_ILi64EEENSA_ILi128EEESF_EEENS_10bfloat16_tENS5_IJlSC_lEEESI_SJ_NS4_8TiledMMAINS4_8MMA_AtomIJNS4_20SM100_MMA_F16BF16_SSISI_SI_fLi64ELi128ELNS4_4UMMA5MajorE0ELSO_0ELNSN_7ScaleInE0ELSP_0EEEEEENS4_6LayoutINS5_IJSC_SC_SC_EEENS5_IJNSA_ILi0EEESU_SU_EEEEENS5_IJNS4_10UnderscoreESX_SX_EEEEENS4_13SM90_TMA_LOADENS4_14ComposedLayoutINS4_7SwizzleILi3ELi4ELi3EEENS4_18smem_ptr_flag_bitsILi16EEENSS_INS5_IJNSA_ILi8EEESF_EEENS5_IJSF_SC_EEEEEEEvNS4_8identityENS4_23SM90_TMA_LOAD_MULTICASTES1A_vS1B_EENS_8epilogue10collective18CollectiveEpilogueINS1E_23Sm100TmaWarpSpecializedILi4ELi2ELi16ELb1ELb0EEEJSH_NS5_IJNSS_ISF_SC_EENSS_INSA_ILi32EEESC_EEEEESI_SJ_SI_SJ_NS1E_6fusion15FusionCallbacksIS1I_NS1N_17LinearCombinationISI_fSI_fLNS_15FloatRoundStyleE2EEESH_S1M_JEEENS4_5SM1004TMEM4LOAD26SM100_TMEM_LOAD_16dp256b4xES10_NS11_INS12_ILi2ELi4ELi3EEES15_NSS_INS5_IJS16_S1K_EEENS5_IJS1K_SC_EEEEEEENS4_17SM75_U32x4_LDSM_NENS4_14SM90_TMA_STOREES21_NS4_17SM90_U32x4_STSM_NENS4_39AutoVectorizingCopyWithAssumedAlignmentILi128EEEEEEvvEEEEvNT_6ParamsE)
        /*0b00*/ 	.short	0x0380
        /*0b02*/ 	.short	0x0800


	//----- nvinfo : EIATTR_SW_WAR
	.align		4
.L_55:
        /*0b04*/ 	.byte	0x04, 0x36
        /*0b06*/ 	.short	(.L_57 - .L_56)
.L_56:
        /*0b08*/ 	.word	0x00000008
.L_57:


//--------------------- .nv.callgraph             --------------------------
	.section	.nv.callgraph,"",@"SHT_CUDA_CALLGRAPH"
	.align	4
	.sectionentsize	8
	.align		4
        /*0000*/ 	.word	0x00000000
	.align		4
        /*0004*/ 	.word	0xffffffff
	.align		4
        /*0008*/ 	.word	index@(_ZN7cutlass13device_kernelINS_4gemm6kernel13GemmUniversalIN4cute5tupleIJiiiiEEENS1_10collective13CollectiveMmaINS1_35MainloopSm100TmaUmmaWarpSpecializedILi8ELi2ELi4ENS5_IJNS4_1CILi2EEENSA_ILi1EEESC_EEEEENS5_IJNSA_ILi64EEENSA_ILi128EEESF_EEENS_10bfloat16_tENS5_IJlSC_lEEESI_SJ_NS4_8TiledMMAINS4_8MMA_AtomIJNS4_20SM100_MMA_F16BF16_SSISI_SI_fLi64ELi128ELNS4_4UMMA5MajorE0ELSO_0ELNSN_7ScaleInE0ELSP_0EEEEEENS4_6LayoutINS5_IJSC_SC_SC_EEENS5_IJNSA_ILi0EEESU_SU_EEEEENS5_IJNS4_10UnderscoreESX_SX_EEEEENS4_13SM90_TMA_LOADENS4_14ComposedLayoutINS4_7SwizzleILi3ELi4ELi3EEENS4_18smem_ptr_flag_bitsILi16EEENSS_INS5_IJNSA_ILi8EEESF_EEENS5_IJSF_SC_EEEEEEEvNS4_8identityENS4_23SM90_TMA_LOAD_MULTICASTES1A_vS1B_EENS_8epilogue10collective18CollectiveEpilogueINS1E_23Sm100TmaWarpSpecializedILi4ELi2ELi16ELb1ELb0EEEJSH_NS5_IJNSS_ISF_SC_EENSS_INSA_ILi32EEESC_EEEEESI_SJ_SI_SJ_NS1E_6fusion15FusionCallbacksIS1I_NS1N_17LinearCombinationISI_fSI_fLNS_15FloatRoundStyleE2EEESH_S1M_JEEENS4_5SM1004TMEM4LOAD26SM100_TMEM_LOAD_16dp256b4xES10_NS11_INS12_ILi2ELi4ELi3EEES15_NSS_INS5_IJS16_S1K_EEENS5_IJS1K_SC_EEEEEEENS4_17SM75_U32x4_LDSM_NENS4_14SM90_TMA_STOREES21_NS4_17SM90_U32x4_STSM_NENS4_39AutoVectorizingCopyWithAssumedAlignmentILi128EEEEEEvvEEEEvNT_6ParamsE)
	.align		4
        /*000c*/ 	.word	index@(__assertfail)
	.align		4
        /*0010*/ 	.word	0x00000000
	.align		4
        /*0014*/ 	.word	0xfffffffe
	.align		4
        /*0018*/ 	.word	0x00000000
	.align		4
        /*001c*/ 	.word	0xfffffffd
	.align		4
        /*0020*/ 	.word	0x00000000
	.align		4
        /*0024*/ 	.word	0xfffffffc


//--------------------- .nv.constant4             --------------------------
	.section	.nv.constant4,"a",@progbits
	.align	8
	.align		8
.nv.constant4:
        /*0000*/ 	.dword	__assertfail
	.align		8
        /*0008*/ 	.dword	__unnamed_1
	.align		8
        /*0010*/ 	.dword	__unnamed_2
	.align		8
        /*0018*/ 	.dword	_ZN39_INTERNAL_6d85ea7b_4_k_cu_b5a4dfc2_87554cuda3std3__45__cpo5beginE
	.align		8
        /*0020*/ 	.dword	_ZN39_INTERNAL_6d85ea7b_4_k_cu_b5a4dfc2_87554cuda3std3__45__cpo3endE
	.align		8
        /*0028*/ 	.dword	_ZN39_INTERNAL_6d85ea7b_4_k_cu_b5a4dfc2_87554cuda3std3__45__cpo6cbeginE
	.align		8
        /*0030*/ 	.dword	_ZN39_INTERNAL_6d85ea7b_4_k_cu_b5a4dfc2_87554cuda3std3__45__cpo4cendE
	.align		8
        /*0038*/ 	.dword	_ZN39_INTERNAL_6d85ea7b_4_k_cu_b5a4dfc2_87554cuda3std3__441_GLOBAL__N__6d85ea7b_4_k_cu_b5a4dfc2_87556ignoreE
	.align		8
        /*0040*/ 	.dword	_ZN39_INTERNAL_6d85ea7b_4_k_cu_b5a4dfc2_87554cuda3std3__419piecewise_constructE
	.align		8
        /*0048*/ 	.dword	_ZN39_INTERNAL_6d85ea7b_4_k_cu_b5a4dfc2_87554cuda3std3__48in_placeE
	.align		8
        /*0050*/ 	.dword	_ZN39_INTERNAL_6d85ea7b_4_k_cu_b5a4dfc2_87554cuda3std6ranges3__45__cpo4swapE
	.align		8
        /*0058*/ 	.dword	_ZN39_INTERNAL_6d85ea7b_4_k_cu_b5a4dfc2_87554cuda3std6ranges3__45__cpo9iter_moveE
	.align		8
        /*0060*/ 	.dword	_ZN39_INTERNAL_6d85ea7b_4_k_cu_b5a4dfc2_87554cute7productE
	.align		8
        /*0068*/ 	.dword	_ZN39_INTERNAL_6d85ea7b_4_k_cu_b5a4dfc2_87554cute1_E
	.align		8
        /*0070*/ 	.dword	$str$25
	.align		8
        /*0078*/ 	.dword	$str$26
	.align		8
        /*0080*/ 	.dword	$str$27
	.align		8
        /*0088*/ 	.dword	$str$28


//--------------------- .text._ZN7cutlass13device_kernelINS_4gemm6kernel13GemmUniversalIN4cute5tupleIJiiiiEEENS1_10collective13CollectiveMmaINS1_35MainloopSm100TmaUmmaWarpSpecializedILi8ELi2ELi4ENS5_IJNS4_1CILi2EEENSA_ILi1EEESC_EEEEENS5_IJNSA_ILi64EEENSA_ILi128EEESF_EEENS_10bfloat16_tENS5_IJlSC_lEEESI_SJ_NS4_8TiledMMAINS4_8MMA_AtomIJNS4_20SM100_MMA_F16BF16_SSISI_SI_fLi64ELi128ELNS4_4UMMA5MajorE0ELSO_0ELNSN_7ScaleInE0ELSP_0EEEEEENS4_6LayoutINS5_IJSC_SC_SC_EEENS5_IJNSA_ILi0EEESU_SU_EEEEENS5_IJNS4_10UnderscoreESX_SX_EEEEENS4_13SM90_TMA_LOADENS4_14ComposedLayoutINS4_7SwizzleILi3ELi4ELi3EEENS4_18smem_ptr_flag_bitsILi16EEENSS_INS5_IJNSA_ILi8EEESF_EEENS5_IJSF_SC_EEEEEEEvNS4_8identityENS4_23SM90_TMA_LOAD_MULTICASTES1A_vS1B_EENS_8epilogue10collective18CollectiveEpilogueINS1E_23Sm100TmaWarpSpecializedILi4ELi2ELi16ELb1ELb0EEEJSH_NS5_IJNSS_ISF_SC_EENSS_INSA_ILi32EEESC_EEEEESI_SJ_SI_SJ_NS1E_6fusion15FusionCallbacksIS1I_NS1N_17LinearCombinationISI_fSI_fLNS_15FloatRoundStyleE2EEESH_S1M_JEEENS4_5SM1004TMEM4LOAD26SM100_TMEM_LOAD_16dp256b4xES10_NS11_INS12_ILi2ELi4ELi3EEES15_NSS_INS5_IJS16_S1K_EEENS5_IJS1K_SC_EEEEEEENS4_17SM75_U32x4_LDSM_NENS4_14SM90_TMA_STOREES21_NS4_17SM90_U32x4_STSM_NENS4_39AutoVectorizingCopyWithAssumedAlignmentILi128EEEEEEvvEEEEvNT_6ParamsE --------------------------
	.section	.text._ZN7cutlass13device_kernelINS_4gemm6kernel13GemmUniversalIN4cute5tupleIJiiiiEEENS1_10collective13CollectiveMmaINS1_35MainloopSm100TmaUmmaWarpSpecializedILi8ELi2ELi4ENS5_IJNS4_1CILi2EEENSA_ILi1EEESC_EEEEENS5_IJNSA_ILi64EEENSA_ILi128EEESF_EEENS_10bfloat16_tENS5_IJlSC_lEEESI_SJ_NS4_8TiledMMAINS4_8MMA_AtomIJNS4_20SM100_MMA_F16BF16_SSISI_SI_fLi64ELi128ELNS4_4UMMA5MajorE0ELSO_0ELNSN_7ScaleInE0ELSP_0EEEEEENS4_6LayoutINS5_IJSC_SC_SC_EEENS5_IJNSA_ILi0EEESU_SU_EEEEENS5_IJNS4_10UnderscoreESX_SX_EEEEENS4_13SM90_TMA_LOADENS4_14ComposedLayoutINS4_7SwizzleILi3ELi4ELi3EEENS4_18smem_ptr_flag_bitsILi16EEENSS_INS5_IJNSA_ILi8EEESF_EEENS5_IJSF_SC_EEEEEEEvNS4_8identityENS4_23SM90_TMA_LOAD_MULTICASTES1A_vS1B_EENS_8epilogue10collective18CollectiveEpilogueINS1E_23Sm100TmaWarpSpecializedILi4ELi2ELi16ELb1ELb0EEEJSH_NS5_IJNSS_ISF_SC_EENSS_INSA_ILi32EEESC_EEEEESI_SJ_SI_SJ_NS1E_6fusion15FusionCallbacksIS1I_NS1N_17LinearCombinationISI_fSI_fLNS_15FloatRoundStyleE2EEESH_S1M_JEEENS4_5SM1004TMEM4LOAD26SM100_TMEM_LOAD_16dp256b4xES10_NS11_INS12_ILi2ELi4ELi3EEES15_NSS_INS5_IJS16_S1K_EEENS5_IJS1K_SC_EEEEEEENS4_17SM75_U32x4_LDSM_NENS4_14SM90_TMA_STOREES21_NS4_17SM90_U32x4_STSM_NENS4_39AutoVectorizingCopyWithAssumedAlignmentILi128EEEEEEvvEEEEvNT_6ParamsE,"ax",@progbits
	.align	128
.text._ZN7cutlass13device_kernelINS_4gemm6kernel13GemmUniversalIN4cute5tupleIJiiiiEEENS1_10collective13CollectiveMmaINS1_35MainloopSm100TmaUmmaWarpSpecializedILi8ELi2ELi4ENS5_IJNS4_1CILi2EEENSA_ILi1EEESC_EEEEENS5_IJNSA_ILi64EEENSA_ILi128EEESF_EEENS_10bfloat16_tENS5_IJlSC_lEEESI_SJ_NS4_8TiledMMAINS4_8MMA_AtomIJNS4_20SM100_MMA_F16BF16_SSISI_SI_fLi64ELi128ELNS4_4UMMA5MajorE0ELSO_0ELNSN_7ScaleInE0ELSP_0EEEEEENS4_6LayoutINS5_IJSC_SC_SC_EEENS5_IJNSA_ILi0EEESU_SU_EEEEENS5_IJNS4_10UnderscoreESX_SX_EEEEENS4_13SM90_TMA_LOADENS4_14ComposedLayoutINS4_7SwizzleILi3ELi4ELi3EEENS4_18smem_ptr_flag_bitsILi16EEENSS_INS5_IJNSA_ILi8EEESF_EEENS5_IJSF_SC_EEEEEEEvNS4_8identityENS4_23SM90_TMA_LOAD_MULTICASTES1A_vS1B_EENS_8epilogue10collective18CollectiveEpilogueINS1E_23Sm100TmaWarpSpecializedILi4ELi2ELi16ELb1ELb0EEEJSH_NS5_IJNSS_ISF_SC_EENSS_INSA_ILi32EEESC_EEEEESI_SJ_SI_SJ_NS1E_6fusion15FusionCallbacksIS1I_NS1N_17LinearCombinationISI_fSI_fLNS_15FloatRoundStyleE2EEESH_S1M_JEEENS4_5SM1004TMEM4LOAD26SM100_TMEM_LOAD_16dp256b4xES10_NS11_INS12_ILi2ELi4ELi3EEES15_NSS_INS5_IJS16_S1K_EEENS5_IJS1K_SC_EEEEEEENS4_17SM75_U32x4_LDSM_NENS4_14SM90_TMA_STOREES21_NS4_17SM90_U32x4_STSM_NENS4_39AutoVectorizingCopyWithAssumedAlignmentILi128EEEEEEvvEEEEvNT_6ParamsE:
        .type           _ZN7cutlass13device_kernelINS_4gemm6kernel13GemmUniversalIN4cute5tupleIJiiiiEEENS1_10collective13CollectiveMmaINS1_35MainloopSm100TmaUmmaWarpSpecializedILi8ELi2ELi4ENS5_IJNS4_1CILi2EEENSA_ILi1EEESC_EEEEENS5_IJNSA_ILi64EEENSA_ILi128EEESF_EEENS_10bfloat16_tENS5_IJlSC_lEEESI_SJ_NS4_8TiledMMAINS4_8MMA_AtomIJNS4_20SM100_MMA_F16BF16_SSISI_SI_fLi64ELi128ELNS4_4UMMA5MajorE0ELSO_0ELNSN_7ScaleInE0ELSP_0EEEEEENS4_6LayoutINS5_IJSC_SC_SC_EEENS5_IJNSA_ILi0EEESU_SU_EEEEENS5_IJNS4_10UnderscoreESX_SX_EEEEENS4_13SM90_TMA_LOADENS4_14ComposedLayoutINS4_7SwizzleILi3ELi4ELi3EEENS4_18smem_ptr_flag_bitsILi16EEENSS_INS5_IJNSA_ILi8EEESF_EEENS5_IJSF_SC_EEEEEEEvNS4_8identityENS4_23SM90_TMA_LOAD_MULTICASTES1A_vS1B_EENS_8epilogue10collective18CollectiveEpilogueINS1E_23Sm100TmaWarpSpecializedILi4ELi2ELi16ELb1ELb0EEEJSH_NS5_IJNSS_ISF_SC_EENSS_INSA_ILi32EEESC_EEEEESI_SJ_SI_SJ_NS1E_6fusion15FusionCallbacksIS1I_NS1N_17LinearCombinationISI_fSI_fLNS_15FloatRoundStyleE2EEESH_S1M_JEEENS4_5SM1004TMEM4LOAD26SM100_TMEM_LOAD_16dp256b4xES10_NS11_INS12_ILi2ELi4ELi3EEES15_NSS_INS5_IJS16_S1K_EEENS5_IJS1K_SC_EEEEEEENS4_17SM75_U32x4_LDSM_NENS4_14SM90_TMA_STOREES21_NS4_17SM90_U32x4_STSM_NENS4_39AutoVectorizingCopyWithAssumedAlignmentILi128EEEEEEvvEEEEvNT_6ParamsE,@function
        .size           _ZN7cutlass13device_kernelINS_4gemm6kernel13GemmUniversalIN4cute5tupleIJiiiiEEENS1_10collective13CollectiveMmaINS1_35MainloopSm100TmaUmmaWarpSpecializedILi8ELi2ELi4ENS5_IJNS4_1CILi2EEENSA_ILi1EEESC_EEEEENS5_IJNSA_ILi64EEENSA_ILi128EEESF_EEENS_10bfloat16_tENS5_IJlSC_lEEESI_SJ_NS4_8TiledMMAINS4_8MMA_AtomIJNS4_20SM100_MMA_F16BF16_SSISI_SI_fLi64ELi128ELNS4_4UMMA5MajorE0ELSO_0ELNSN_7ScaleInE0ELSP_0EEEEEENS4_6LayoutINS5_IJSC_SC_SC_EEENS5_IJNSA_ILi0EEESU_SU_EEEEENS5_IJNS4_10UnderscoreESX_SX_EEEEENS4_13SM90_TMA_LOADENS4_14ComposedLayoutINS4_7SwizzleILi3ELi4ELi3EEENS4_18smem_ptr_flag_bitsILi16EEENSS_INS5_IJNSA_ILi8EEESF_EEENS5_IJSF_SC_EEEEEEEvNS4_8identityENS4_23SM90_TMA_LOAD_MULTICASTES1A_vS1B_EENS_8epilogue10collective18CollectiveEpilogueINS1E_23Sm100TmaWarpSpecializedILi4ELi2ELi16ELb1ELb0EEEJSH_NS5_IJNSS_ISF_SC_EENSS_INSA_ILi32EEESC_EEEEESI_SJ_SI_SJ_NS1E_6fusion15FusionCallbacksIS1I_NS1N_17LinearCombinationISI_fSI_fLNS_15FloatRoundStyleE2EEESH_S1M_JEEENS4_5SM1004TMEM4LOAD26SM100_TMEM_LOAD_16dp256b4xES10_NS11_INS12_ILi2ELi4ELi3EEES15_NSS_INS5_IJS16_S1K_EEENS5_IJS1K_SC_EEEEEEENS4_17SM75_U32x4_LDSM_NENS4_14SM90_TMA_STOREES21_NS4_17SM90_U32x4_STSM_NENS4_39AutoVectorizingCopyWithAssumedAlignmentILi128EEEEEEvvEEEEvNT_6ParamsE,(.L_x_196 - _ZN7cutlass13device_kernelINS_4gemm6kernel13GemmUniversalIN4cute5tupleIJiiiiEEENS1_10collective13CollectiveMmaINS1_35MainloopSm100TmaUmmaWarpSpecializedILi8ELi2ELi4ENS5_IJNS4_1CILi2EEENSA_ILi1EEESC_EEEEENS5_IJNSA_ILi64EEENSA_ILi128EEESF_EEENS_10bfloat16_tENS5_IJlSC_lEEESI_SJ_NS4_8TiledMMAINS4_8MMA_AtomIJNS4_20SM100_MMA_F16BF16_SSISI_SI_fLi64ELi128ELNS4_4UMMA5MajorE0ELSO_0ELNSN_7ScaleInE0ELSP_0EEEEEENS4_6LayoutINS5_IJSC_SC_SC_EEENS5_IJNSA_ILi0EEESU_SU_EEEEENS5_IJNS4_10UnderscoreESX_SX_EEEEENS4_13SM90_TMA_LOADENS4_14ComposedLayoutINS4_7SwizzleILi3ELi4ELi3EEENS4_18smem_ptr_flag_bitsILi16EEENSS_INS5_IJNSA_ILi8EEESF_EEENS5_IJSF_SC_EEEEEEEvNS4_8identityENS4_23SM90_TMA_LOAD_MULTICASTES1A_vS1B_EENS_8epilogue10collective18CollectiveEpilogueINS1E_23Sm100TmaWarpSpecializedILi4ELi2ELi16ELb1ELb0EEEJSH_NS5_IJNSS_ISF_SC_EENSS_INSA_ILi32EEESC_EEEEESI_SJ_SI_SJ_NS1E_6fusion15FusionCallbacksIS1I_NS1N_17LinearCombinationISI_fSI_fLNS_15FloatRoundStyleE2EEESH_S1M_JEEENS4_5SM1004TMEM4LOAD26SM100_TMEM_LOAD_16dp256b4xES10_NS11_INS12_ILi2ELi4ELi3EEES15_NSS_INS5_IJS16_S1K_EEENS5_IJS1K_SC_EEEEEEENS4_17SM75_U32x4_LDSM_NENS4_14SM90_TMA_STOREES21_NS4_17SM90_U32x4_STSM_NENS4_39AutoVectorizingCopyWithAssumedAlignmentILi128EEEEEEvvEEEEvNT_6ParamsE)
        .other          _ZN7cutlass13device_kernelINS_4gemm6kernel13GemmUniversalIN4cute5tupleIJiiiiEEENS1_10collective13CollectiveMmaINS1_35MainloopSm100TmaUmmaWarpSpecializedILi8ELi2ELi4ENS5_IJNS4_1CILi2EEENSA_ILi1EEESC_EEEEENS5_IJNSA_ILi64EEENSA_ILi128EEESF_EEENS_10bfloat16_tENS5_IJlSC_lEEESI_SJ_NS4_8TiledMMAINS4_8MMA_AtomIJNS4_20SM100_MMA_F16BF16_SSISI_SI_fLi64ELi128ELNS4_4UMMA5MajorE0ELSO_0ELNSN_7ScaleInE0ELSP_0EEEEEENS4_6LayoutINS5_IJSC_SC_SC_EEENS5_IJNSA_ILi0EEESU_SU_EEEEENS5_IJNS4_10UnderscoreESX_SX_EEEEENS4_13SM90_TMA_LOADENS4_14ComposedLayoutINS4_7SwizzleILi3ELi4ELi3EEENS4_18smem_ptr_flag_bitsILi16EEENSS_INS5_IJNSA_ILi8EEESF_EEENS5_IJSF_SC_EEEEEEEvNS4_8identityENS4_23SM90_TMA_LOAD_MULTICASTES1A_vS1B_EENS_8epilogue10collective18CollectiveEpilogueINS1E_23Sm100TmaWarpSpecializedILi4ELi2ELi16ELb1ELb0EEEJSH_NS5_IJNSS_ISF_SC_EENSS_INSA_ILi32EEESC_EEEEESI_SJ_SI_SJ_NS1E_6fusion15FusionCallbacksIS1I_NS1N_17LinearCombinationISI_fSI_fLNS_15FloatRoundStyleE2EEESH_S1M_JEEENS4_5SM1004TMEM4LOAD26SM100_TMEM_LOAD_16dp256b4xES10_NS11_INS12_ILi2ELi4ELi3EEES15_NSS_INS5_IJS16_S1K_EEENS5_IJS1K_SC_EEEEEEENS4_17SM75_U32x4_LDSM_NENS4_14SM90_TMA_STOREES21_NS4_17SM90_U32x4_STSM_NENS4_39AutoVectorizingCopyWithAssumedAlignmentILi128EEEEEEvvEEEEvNT_6ParamsE,@"STO_CUDA_ENTRY STV_DEFAULT"
_ZN7cutlass13device_kernelINS_4gemm6kernel13GemmUniversalIN4cute5tupleIJiiiiEEENS1_10collective13CollectiveMmaINS1_35MainloopSm100TmaUmmaWarpSpecializedILi8ELi2ELi4ENS5_IJNS4_1CILi2EEENSA_ILi1EEESC_EEEEENS5_IJNSA_ILi64EEENSA_ILi128EEESF_EEENS_10bfloat16_tENS5_IJlSC_lEEESI_SJ_NS4_8TiledMMAINS4_8MMA_AtomIJNS4_20SM100_MMA_F16BF16_SSISI_SI_fLi64ELi128ELNS4_4UMMA5MajorE0ELSO_0ELNSN_7ScaleInE0ELSP_0EEEEEENS4_6LayoutINS5_IJSC_SC_SC_EEENS5_IJNSA_ILi0EEESU_SU_EEEEENS5_IJNS4_10UnderscoreESX_SX_EEEEENS4_13SM90_TMA_LOADENS4_14ComposedLayoutINS4_7SwizzleILi3ELi4ELi3EEENS4_18smem_ptr_flag_bitsILi16EEENSS_INS5_IJNSA_ILi8EEESF_EEENS5_IJSF_SC_EEEEEEEvNS4_8identityENS4_23SM90_TMA_LOAD_MULTICASTES1A_vS1B_EENS_8epilogue10collective18CollectiveEpilogueINS1E_23Sm100TmaWarpSpecializedILi4ELi2ELi16ELb1ELb0EEEJSH_NS5_IJNSS_ISF_SC_EENSS_INSA_ILi32EEESC_EEEEESI_SJ_SI_SJ_NS1E_6fusion15FusionCallbacksIS1I_NS1N_17LinearCombinationISI_fSI_fLNS_15FloatRoundStyleE2EEESH_S1M_JEEENS4_5SM1004TMEM4LOAD26SM100_TMEM_LOAD_16dp256b4xES10_NS11_INS12_ILi2ELi4ELi3EEES15_NSS_INS5_IJS16_S1K_EEENS5_IJS1K_SC_EEEEEEENS4_17SM75_U32x4_LDSM_NENS4_14SM90_TMA_STOREES21_NS4_17SM90_U32x4_STSM_NENS4_39AutoVectorizingCopyWithAssumedAlignmentILi128EEEEEEvvEEEEvNT_6ParamsE:
[----:B------:R-:W1:Y:S01]  /*0000*/  LDC R1, c[0x0][0x37c] ;  /* 0x0000df00ff017b82 */ /* 0x000e620000000800 */
[----:B------:R-:W2:Y:S01]  /*0010*/  S2R R57, SR_TID.X ;  /* 0x0000000000397919 */ /* 0x000ea20000002100 */
[----:B------:R-:W3:Y:S01]  /*0020*/  LDCU.64 UR8, c[0x0][0x890] ;  /* 0x00011200ff0877ac */ /* 0x000ee20008000a00 */
[----:B------:R-:W-:Y:S02]  /*0030*/  PRMT R45, RZ, 0x7610, R45 ;  /* 0x00007610ff2d7816 */ /* 0x000fe4000000002d */
[----:B------:R-:W-:Y:S01]  /*0040*/  ELECT P3, URZ, PT ;  /* 0x0000000000ff782f */ /* 0x000fe20003860000 */
[----:B---3--:R-:W-:-:S04]  /*0050*/  UISETP.NE.U32.AND UP0, UPT, UR8, URZ, UPT ;  /* 0x000000ff0800728c */ /* 0x008fc8000bf05070 */
[----:B------:R-:W-:Y:S01]  /*0060*/  UISETP.NE.AND.EX UP0, UPT, UR9, URZ, UPT, UP0 ;  /* 0x000000ff0900728c */ /* 0x000fe2000bf05300 */
[----:B--2---:R-:W-:-:S05]  /*0070*/  SHF.R.U32.HI R46, RZ, 0x5, R57 ;  /* 0x00000005ff2e7819 */ /* 0x004fca0000011639 */
[----:B------:R-:W2:Y:S02]  /*0080*/  SHFL.IDX PT, R0, R46, RZ, 0x1f ;  /* 0x00001fff2e007589 */ /* 0x000ea400000e0000 */
[----:B--2---:R-:W-:Y:S01]  /*0090*/  R2UR UR18, R0 ;  /* 0x00000000001272ca */ /* 0x004fe200000e0000 */
[----:B-1----:R-:W-:-:S14]  /*00a0*/  BRA.U UP0, `(.L_x_0) ;  /* 0x0000000100307547 */ /* 0x002fdc000b800000 */
[----:B------:R-:W1:Y:S02]  /*00b0*/  LDCU.64 UR4, c[0x0][0x888] ;  /* 0x00011100ff0477ac */ /* 0x000e640008000a00 */
[----:B-1----:R-:W-:-:S04]  /*00c0*/  UISETP.NE.U32.AND UP0, UPT, UR4, URZ, UPT ;  /* 0x000000ff0400728c */ /* 0x002fc8000bf05070 */
[----:B------:R-:W-:-:S09]  /*00d0*/  UISETP.NE.AND.EX UP0, UPT, UR5, URZ, UPT, UP0 ;  /* 0x000000ff0500728c */ /* 0x000fd2000bf05300 */
[----:B------:R-:W-:Y:S05]  /*00e0*/  BRA.U !UP0, `(.L_x_1) ;  /* 0x0000000108147547 */ /* 0x000fea000b800000 */
[----:B------:R-:W1:Y:S01]  /*00f0*/  LDC.64 R2, c[0x0][0x888] ;  /* 0x00022200ff027b82 */ /* 0x000e620000000a00 */
[----:B------:R-:W1:Y:S02]  /*0100*/  LDCU.64 UR4, c[0x0][0x358] ;  /* 0x00006b00ff0477ac */ /* 0x000e640008000a00 */
[----:B-1----:R1:W5:Y:S01]  /*0110*/  LDG.E R27, desc[UR4][R2.64] ;  /* 0x00000004021b7981 */ /* 0x002362000c1e1900 */
[----:B------:R-:W-:Y:S01]  /*0120*/  HFMA2 R45, -RZ, RZ, 0, 5.9604644775390625e-08 ;  /* 0x00000001ff2d7431 */ /* 0x000fe200000001ff */
[----:B------:R-:W-:Y:S05]  /*0130*/  BRA `(.L_x_0) ;  /* 0x00000000000c7947 */ /* 0x000fea0003800000 */
.L_x_1:
[----:B------:R-:W1:Y:S01]  /*0140*/  LDCU UR4, c[0x0][0x880] ;  /* 0x00011000ff0477ac */ /* 0x000e620008000800 */
[----:B------:R-:W-:Y:S01]  /*0150*/  HFMA2 R45, -RZ, RZ, 0, 5.9604644775390625e-08 ;  /* 0x00000001ff2d7431 */ /* 0x000fe200000001ff */
[----:B-1----:R-:W-:-:S07]  /*0160*/  MOV R27, UR4 ;  /* 0x00000004001b7c02 */ /* 0x002fce0008000f00 */
.L_x_0:
[----:B------:R-:W2:Y:S02]  /*0170*/  LDCU.64 UR4, c[0x0][0x8b0] ;  /* 0x00011600ff0477ac */ /* 0x000ea40008000a00 */
[----:B--2---:R-:W-:-:S04]  /*0180*/  UISETP.NE.U32.AND UP0, UPT, UR4, URZ, UPT ;  /* 0x000000ff0400728c */ /* 0x004fc8000bf05070 */
[----:B------:R-:W-:-:S09]  /*0190*/  UISETP.NE.AND.EX UP0, UPT, UR5, URZ, UPT, UP0 ;  /* 0x000000ff0500728c */ /* 0x000fd2000bf05300 */
[----:B------:R-:W-:Y:S05]  /*01a0*/  BRA.U UP0, `(.L_x_2) ;  /* 0x0000000100287547 */ /* 0x000fea000b800000 */
[----:B------:R-:W2:Y:S02]  /*01b0*/  LDCU.64 UR4, c[0x0][0x8a8] ;  /* 0x00011500ff0477ac */ /* 0x000ea40008000a00 */
[----:B--2---:R-:W-:-:S04]  /*01c0*/  UISETP.NE.U32.AND UP0, UPT, UR4, URZ, UPT ;  /* 0x000000ff0400728c */ /* 0x004fc8000bf05070 */
[----:B------:R-:W-:-:S09]  /*01d0*/  UISETP.NE.AND.EX UP0, UPT, UR5, URZ, UPT, UP0 ;  /* 0x000000ff0500728c */ /* 0x000fd2000bf05300 */
[----:B------:R-:W-:Y:S05]  /*01e0*/  BRA.U !UP0, `(.L_x_3) ;  /* 0x0000000108107547 */ /* 0x000fea000b800000 */
[----:B------:R-:W2:Y:S01]  /*01f0*/  LDC.64 R24, c[0x0][0x8a8] ;  /* 0x00022a00ff187b82 */ /* 0x000ea20000000a00 */
[----:B------:R-:W2:Y:S02]  /*0200*/  LDCU.64 UR4, c[0x0][0x358] ;  /* 0x00006b00ff0477ac */ /* 0x000ea40008000a00 */
[----:B--2---:R2:W5:Y:S01]  /*0210*/  LDG.E R24, desc[UR4][R24.64] ;  /* 0x0000000418187981 */ /* 0x004562000c1e1900 */
[----:B------:R-:W-:Y:S05]  /*0220*/  BRA `(.L_x_2) ;  /* 0x0000000000087947 */ /* 0x000fea0003800000 */
.L_x_3:
[----:B------:R-:W2:Y:S02]  /*0230*/  LDCU UR4, c[0x0][0x8a0] ;  /* 0x00011400ff0477ac */ /* 0x000ea40008000800 */
[----:B--2---:R-:W-:Y:S02]  /*0240*/  MOV R24, UR4 ;  /* 0x0000000400187c02 */ /* 0x004fe40008000f00 */
.L_x_2:
[----:B------:R-:W-:Y:S01]  /*0250*/  IMAD.U32 R0, RZ, RZ, UR18 ;  /* 0x00000012ff007e24 */ /* 0x000fe2000f8e00ff */
[----:B------:R-:W-:Y:S04]  /*0260*/  BSSY.RECONVERGENT B0, `(.L_x_4) ;  /* 0x000000c000007945 */ /* 0x000fe80003800200 */
[C---:B------:R-:W-:Y:S02]  /*0270*/  ISETP.NE.OR P1, PT, R0.reuse, 0x1, !P3 ;  /* 0x000000010000780c */ /* 0x040fe40005f25670 */
[----:B------:R-:W-:-:S11]  /*0280*/  ISETP.NE.OR P0, PT, R0, 0x3, !P3 ;  /* 0x000000030000780c */ /* 0x000fd60005f05670 */
[----:B------:R-:W-:Y:S05]  /*0290*/  @P1 BRA `(.L_x_5) ;  /* 0x0000000000201947 */ /* 0x000fea0003800000 */
[----:B------:R-:W3:Y:S02]  /*02a0*/  LDCU.64 UR4, c[0x0][0x348] ;  /* 0x00006900ff0477ac */ /* 0x000ee40008000a00 */
[----:B---3--:R-:W-:Y:S02]  /*02b0*/  UIADD3 UR6, UP1, UPT, UR4, 0x80, URZ ;  /* 0x0000008004067890 */ /* 0x008fe4000ff3e0ff */
[----:B------:R-:W-:Y:S02]  /*02c0*/  UIADD3 UR4, UP0, UPT, UR4, 0x180, URZ ;  /* 0x0000018004047890 */ /* 0x000fe4000ff1e0ff */
[----:B------:R-:W-:Y:S02]  /*02d0*/  UIADD3.X UR7, UPT, UPT, URZ, UR5, URZ, UP1, !UPT ;  /* 0x00000005ff077290 */ /* 0x000fe40008ffe4ff */
[----:B------:R-:W-:-:S07]  /*02e0*/  UIADD3.X UR5, UPT, UPT, URZ, UR5, URZ, UP0, !UPT ;  /* 0x00000005ff057290 */ /* 0x000fce00087fe4ff */
[----:B------:R3:W-:Y:S02]  /*02f0*/  UTMACCTL.PF [UR6] ;  /* 0x00000000060079b9 */ /* 0x0007e40008040000 */
[----:B------:R3:W-:Y:S02]  /*0300*/  UTMACCTL.PF [UR4] ;  /* 0x00000000040079b9 */ /* 0x0007e40008040000 */
[----:B---3--:R-:W-:Y:S01]  /*0310*/  NOP ;  /* 0x0000000000007918 */ /* 0x008fe20000000000 */
.L_x_5:
[----:B------:R-:W-:Y:S05]  /*0320*/  BSYNC.RECONVERGENT B0 ;  /* 0x0000000000007941 */ /* 0x000fea0003800200 */
.L_x_4:
[----:B------:R-:W-:Y:S04]  /*0330*/  BSSY.RECONVERGENT B0, `(.L_x_6) ;  /* 0x000000a000007945 */ /* 0x000fe80003800200 */
        /* <DEDUP_REMOVED lines=9> */
.L_x_7:
[----:B------:R-:W-:Y:S05]  /*03d0*/  BSYNC.RECONVERGENT B0 ;  /* 0x0000000000007941 */ /* 0x000fea0003800200 */
.L_x_6:
[----:B------:R-:W3:Y:S01]  /*03e0*/  LDCU.64 UR4, c[0x0][0x888] ;  /* 0x00011100ff0477ac */ /* 0x000ee20008000a00 */
[----:B------:R-:W-:Y:S02]  /*03f0*/  UISETP.EQ.U32.AND UP2, UPT, UR8, URZ, UPT ;  /* 0x000000ff0800728c */ /* 0x000fe4000bf42070 */
[----:B------:R-:W-:Y:S02]  /*0400*/  UPLOP3.LUT UP3, UPT, UPT, UPT, UPT, 0x80, 0x8 ;  /* 0x000000000008789c */ /* 0x000fe40003f6f070 */
[----:B---3--:R-:W-:-:S04]  /*0410*/  UISETP.NE.U32.AND UP0, UPT, UR4, URZ, UPT ;  /* 0x000000ff0400728c */ /* 0x008fc8000bf05070 */
[----:B------:R-:W-:-:S04]  /*0420*/  UISETP.NE.AND.EX UP1, UPT, UR5, URZ, UPT, UP0 ;  /* 0x000000ff0500728c */ /* 0x000fc8000bf25300 */
[----:B------:R-:W-:-:S04]  /*0430*/  UISETP.EQ.OR.EX UP4, UPT, UR9, URZ, !UP1, UP2 ;  /* 0x000000ff0900728c */ /* 0x000fc8000cf82720 */
[----:B------:R-:W-:-:S06]  /*0440*/  UP2UR UR4, UPR, URZ, 0x10 ;  /* 0x00000010ff047883 */ /* 0x000fcc0008000000 */
[----:B------:R-:W-:Y:S01]  /*0450*/  MOV R49, UR4 ;  /* 0x0000000400317c02 */ /* 0x000fe20008000f00 */
[----:B------:R-:W-:Y:S06]  /*0460*/  BRA.U !UP4, `(.L_x_8) ;  /* 0x000000010c207547 */ /* 0x000fec000b800000 */
[----:B------:R-:W-:Y:S01]  /*0470*/  UISETP.NE.U32.AND UP2, UPT, UR8, URZ, UPT ;  /* 0x000000ff0800728c */ /* 0x000fe2000bf45070 */
[----:B-----5:R-:W-:Y:S01]  /*0480*/  FSETP.NEU.AND P0, PT, R27, RZ, PT ;  /* 0x000000ff1b00720b */ /* 0x020fe20003f0d000 */
[----:B------:R-:W-:Y:S02]  /*0490*/  USEL UR4, URZ, 0xffffffff, UP1 ;  /* 0xffffffffff047887 */ /* 0x000fe40008800000 */
[----:B------:R-:W-:-:S10]  /*04a0*/  UISETP.NE.AND.EX UP2, UPT, UR9, URZ, UPT, UP2 ;  /* 0x000000ff0900728c */ /* 0x000fd4000bf45320 */
[----:B------:R-:W-:Y:S01]  /*04b0*/  VOTEU.ANY UP0, P0 ;  /* 0x0000000000ff7886 */ /* 0x000fe20000000100 */
[----:B------:R-:W-:-:S04]  /*04c0*/  @!UP2 USEL UR4, URZ, 0xffffffff, UP0 ;  /* 0xffffffffff04a887 */ /* 0x000fc80008000000 */
[----:B------:R-:W-:-:S04]  /*04d0*/  ULOP3.LUT UR4, UR4, 0x1, URZ, 0xc0, !UPT ;  /* 0x0000000104047892 */ /* 0x000fc8000f8ec0ff */
[----:B------:R-:W-:-:S11]  /*04e0*/  UISETP.NE.U32.AND UP3, UPT, UR4, 0x1, UPT ;  /* 0x000000010400788c */ /* 0x000fd6000bf65070 */
.L_x_8:
[----:B-1----:R-:W1:Y:S02]  /*04f0*/  SHFL.IDX PT, R2, R46, RZ, 0x1f ;  /* 0x00001fff2e027589 */ /* 0x002e6400000e0000 */
[----:B-1----:R-:W-:-:S13]  /*0500*/  ISETP.NE.AND P0, PT, R2, RZ, PT ;  /* 0x000000ff0200720c */ /* 0x002fda0003f05270 */
[----:B------:R-:W-:Y:S05]  /*0510*/  @P0 BRA `(.L_x_9) ;  /* 0x0000000000840947 */ /* 0x000fea0003800000 */
[----:B------:R-:W-:Y:S01]  /*0520*/  ELECT P0, URZ, PT ;  /* 0x0000000000ff782f */ /* 0x000fe20003800000 */
[----:B------:R-:W-:-:S12]  /*0530*/  BSSY.RECONVERGENT B0, `(.L_x_9) ;  /* 0x000001f000007945 */ /* 0x000fd80003800200 */
[----:B------:R-:W-:Y:S05]  /*0540*/  @!P0 BRA `(.L_x_10) ;  /* 0x0000000000748947 */ /* 0x000fea0003800000 */
[----:B------:R-:W1:Y:S01]  /*0550*/  S2UR UR4, SR_CgaCtaId ;  /* 0x00000000000479c3 */ /* 0x000e620000008800 */
[----:B------:R-:W-:Y:S01]  /*0560*/  UMOV UR5, 0x400 ;  /* 0x0000040000057882 */ /* 0x000fe20000000000 */
[----:B------:R-:W-:Y:S01]  /*0570*/  UMOV UR8, 0x1 ;  /* 0x0000000100087882 */ /* 0x000fe20000000000 */
[----:B------:R-:W-:Y:S01]  /*0580*/  UMOV UR6, 0x2 ;  /* 0x0000000200067882 */ /* 0x000fe20000000000 */
[----:B------:R-:W-:-:S04]  /*0590*/  UIADD3 UR8, UPT, UPT, -UR8, 0x100000, URZ ;  /* 0x0010000008087890 */ /* 0x000fc8000fffe1ff */
[----:B------:R-:W-:Y:S02]  /*05a0*/  USHF.L.U32 UR9, UR8, 0xb, URZ ;  /* 0x0000000b08097899 */ /* 0x000fe400080006ff */
[----:B------:R-:W-:Y:S02]  /*05b0*/  USHF.L.U32 UR8, UR8, 0x1, URZ ;  /* 0x0000000108087899 */ /* 0x000fe400080006ff */
[----:B------:R-:W-:-:S04]  /*05c0*/  UIADD3 UR6, UPT, UPT, -UR6, 0x100000, URZ ;  /* 0x0010000006067890 */ /* 0x000fc8000fffe1ff */
[----:B------:R-:W-:Y:S02]  /*05d0*/  USHF.L.U32 UR7, UR6, 0xb, URZ ;  /* 0x0000000b06077899 */ /* 0x000fe400080006ff */
[----:B------:R-:W-:Y:S02]  /*05e0*/  USHF.L.U32 UR6, UR6, 0x1, URZ ;  /* 0x0000000106067899 */ /* 0x000fe400080006ff */
[----:B-1----:R-:W-:Y:S01]  /*05f0*/  ULEA UR4, UR4, UR5, 0x18 ;  /* 0x0000000504047291 */ /* 0x002fe2000f8ec0ff */
[----:B------:R-:W1:Y:S11]  /*0600*/  FENCE.VIEW.ASYNC.S ;  /* 0x00000000000073c6 */ /* 0x000e760000000000 */
[----:B-1----:R1:W3:Y:S01]  /*0610*/  SYNCS.EXCH.64 URZ, [UR4], UR8 ;  /* 0x0000000804ff75b2 */ /* 0x0022e20008000100 */
[----:B------:R1:W4:Y:S01]  /*0620*/  SYNCS.EXCH.64 URZ, [UR4+0x40], UR6 ;  /* 0x0000400604ff75b2 */ /* 0x0003220008000100 */
[----:B------:R1:W1:Y:S01]  /*0630*/  SYNCS.EXCH.64 URZ, [UR4+0x8], UR8 ;  /* 0x0000080804ff75b2 */ /* 0x0002620008000100 */
        /* <DEDUP_REMOVED lines=13> */
[----:B------:R-:W-:Y:S01]  /*0710*/  NOP ;  /* 0x0000000000007918 */ /* 0x000fe20000000000 */
.L_x_10:
[----:B-1----:R-:W-:Y:S05]  /*0720*/  BSYNC.RECONVERGENT B0 ;  /* 0x0000000000007941 */ /* 0x002fea0003800200 */
.L_x_9:
[----:B------:R-:W1:Y:S01]  /*0730*/  SHFL.IDX PT, R2, R46, RZ, 0x1f ;  /* 0x00001fff2e027589 */ /* 0x000e6200000e0000 */
[----:B------:R-:W-:Y:S01]  /*0740*/  NOP ;  /* 0x0000000000007918 */ /* 0x000fe20000000000 */
[----:B-1----:R-:W-:-:S13]  /*0750*/  ISETP.NE.AND P0, PT, R2, 0x1, PT ;  /* 0x000000010200780c */ /* 0x002fda0003f05270 */
[----:B------:R-:W-:Y:S05]  /*0760*/  @P0 BRA `(.L_x_11) ;  /* 0x0000000000580947 */ /* 0x000fea0003800000 */
        /* <DEDUP_REMOVED lines=9> */
[----:B------:R-:W-:Y:S01]  /*0800*/  USHF.L.U32 UR6, UR6, 0x1, URZ ;  /* 0x0000000106067899 */ /* 0x000fe200080006ff */
[----:B------:R-:W-:Y:S01]  /*0810*/  ELECT P0, URZ, PT ;  /* 0x0000000000ff782f */ /* 0x000fe20003800000 */
[----:B-1----:R-:W-:Y:S01]  /*0820*/  ULEA UR4, UR4, UR5, 0x18 ;  /* 0x0000000504047291 */ /* 0x002fe2000f8ec0ff */
[----:B------:R-:W1:Y:S11]  /*0830*/  FENCE.VIEW.ASYNC.S ;  /* 0x00000000000073c6 */ /* 0x000e760000000000 */
[----:B-1----:R1:W1:Y:S01]  /*0840*/  SYNCS.EXCH.64 URZ, [UR4+0x80], UR8 ;  /* 0x0000800804ff75b2 */ /* 0x0022620008000100 */
        /* <DEDUP_REMOVED lines=8> */
.L_x_11:
[----:B------:R-:W2:Y:S01]  /*08d0*/  SHFL.IDX PT, R2, R46, RZ, 0x1f ;  /* 0x00001fff2e027589 */ /* 0x000ea200000e0000 */
[----:B------:R-:W-:Y:S01]  /*08e0*/  NOP ;  /* 0x0000000000007918 */ /* 0x000fe20000000000 */
[----:B--2---:R-:W-:-:S13]  /*08f0*/  ISETP.NE.AND P0, PT, R2, 0x3, PT ;  /* 0x000000030200780c */ /* 0x004fda0003f05270 */
[----:B------:R-:W-:Y:S05]  /*0900*/  @P0 BRA `(.L_x_12) ;  /* 0x0000000000300947 */ /* 0x000fea0003800000 */
[----:B-1----:R-:W1:Y:S01]  /*0910*/  S2UR UR4, SR_CgaCtaId ;  /* 0x00000000000479c3 */ /* 0x002e620000008800 */
[----:B------:R-:W-:Y:S01]  /*0920*/  UMOV UR6, 0x400 ;  /* 0x0000040000067882 */ /* 0x000fe20000000000 */
[----:B------:R-:W-:Y:S01]  /*0930*/  UMOV UR5, 0x20 ;  /* 0x0000002000057882 */ /* 0x000fe20000000000 */
[----:B------:R-:W-:Y:S01]  /*0940*/  ELECT P0, URZ, PT ;  /* 0x0000000000ff782f */ /* 0x000fe20003800000 */
[----:B-1----:R-:W-:Y:S02]  /*0950*/  ULEA UR6, UR4, UR6, 0x18 ;  /* 0x0000000604067291 */ /* 0x002fe4000f8ec0ff */
[----:B------:R-:W-:-:S04]  /*0960*/  UIADD3 UR4, UPT, UPT, -UR5, 0x100000, URZ ;  /* 0x0010000005047890 */ /* 0x000fc8000fffe1ff */
[----:B------:R-:W-:Y:S02]  /*0970*/  USHF.L.U32 UR5, UR4, 0xb, URZ ;  /* 0x0000000b04057899 */ /* 0x000fe400080006ff */
[----:B------:R-:W-:Y:S01]  /*0980*/  USHF.L.U32 UR4, UR4, 0x1, URZ ;  /* 0x0000000104047899 */ /* 0x000fe200080006ff */
[----:B------:R-:W1:Y:S11]  /*0990*/  FENCE.VIEW.ASYNC.S ;  /* 0x00000000000073c6 */ /* 0x000e760000000000 */
[----:B-1----:R2:W1:Y:S01]  /*09a0*/  SYNCS.EXCH.64 URZ, [UR6+0xc0], UR4 ;  /* 0x0000c00406ff75b2 */ /* 0x0024620008000100 */
[----:B------:R2:W1:Y:S02]  /*09b0*/  SYNCS.EXCH.64 URZ, [UR6+0xc8], UR4 ;  /* 0x0000c80406ff75b2 */ /* 0x0004640008000100 */
[----:B--2---:R-:W-:Y:S01]  /*09c0*/  NOP ;  /* 0x0000000000007918 */ /* 0x004fe20000000000 */
.L_x_12:
[----:B------:R-:W2:Y:S01]  /*09d0*/  SHFL.IDX PT, R2, R46, RZ, 0x1f ;  /* 0x00001fff2e027589 */ /* 0x000ea200000e0000 */
[----:B------:R-:W-:Y:S01]  /*09e0*/  NOP ;  /* 0x0000000000007918 */ /* 0x000fe20000000000 */
[----:B--2---:R-:W-:-:S13]  /*09f0*/  ISETP.NE.AND P0, PT, R2, 0x4, PT ;  /* 0x000000040200780c */ /* 0x004fda0003f05270 */
[----:B------:R-:W-:Y:S05]  /*0a00*/  @P0 BRA `(.L_x_13) ;  /* 0x00000000004c0947 */ /* 0x000fea0003800000 */
[----:B-1----:R-:W1:Y:S01]  /*0a10*/  S2UR UR6, SR_CgaCtaId ;  /* 0x00000000000679c3 */ /* 0x002e620000008800 */
[----:B------:R-:W-:Y:S01]  /*0a20*/  UMOV UR4, 0x1e0 ;  /* 0x000001e000047882 */ /* 0x000fe20000000000 */
[----:B------:R-:W-:Y:S01]  /*0a30*/  UMOV UR5, 0x400 ;  /* 0x0000040000057882 */ /* 0x000fe20000000000 */
[----:B------:R-:W-:Y:S01]  /*0a40*/  USEL UR4, UR4, 0x1a0, UP3 ;  /* 0x000001a004047887 */ /* 0x000fe20009800000 */
[----:B------:R-:W-:Y:S01]  /*0a50*/  UMOV UR8, 0x1 ;  /* 0x0000000100087882 */ /* 0x000fe20000000000 */
[----:B------:R-:W-:Y:S01]  /*0a60*/  ELECT P0, URZ, PT ;  /* 0x0000000000ff782f */ /* 0x000fe20003800000 */
[----:B------:R-:W-:-:S04]  /*0a70*/  UIADD3 UR8, UPT, UPT, -UR8, 0x100000, URZ ;  /* 0x0010000008087890 */ /* 0x000fc8000fffe1ff */
[----:B------:R-:W-:Y:S02]  /*0a80*/  USHF.L.U32 UR9, UR8, 0xb, URZ ;  /* 0x0000000b08097899 */ /* 0x000fe400080006ff */
[----:B------:R-:W-:Y:S02]  /*0a90*/  USHF.L.U32 UR8, UR8, 0x1, URZ ;  /* 0x0000000108087899 */ /* 0x000fe400080006ff */
[----:B-1----:R-:W-:Y:S02]  /*0aa0*/  ULEA UR6, UR6, UR5, 0x18 ;  /* 0x0000000506067291 */ /* 0x002fe4000f8ec0ff */
[----:B------:R-:W-:-:S04]  /*0ab0*/  UIADD3 UR4, UPT, UPT, -UR4, 0x100000, URZ ;  /* 0x0010000004047890 */ /* 0x000fc8000fffe1ff */
[----:B------:R-:W-:Y:S02]  /*0ac0*/  USHF.L.U32 UR5, UR4, 0xb, URZ ;  /* 0x0000000b04057899 */ /* 0x000fe400080006ff */
[----:B------:R-:W-:Y:S01]  /*0ad0*/  USHF.L.U32 UR4, UR4, 0x1, URZ ;  /* 0x0000000104047899 */ /* 0x000fe200080006ff */
[----:B------:R-:W1:Y:S03]  /*0ae0*/  FENCE.VIEW.ASYNC.S ;  /* 0x00000000000073c6 */ /* 0x000e660000000000 */
[----:B-1----:R2:W1:Y:S08]  /*0af0*/  SYNCS.EXCH.64 URZ, [UR6+0xd0], UR8 ;  /* 0x0000d00806ff75b2 */ /* 0x0024700008000100 */
[----:B------:R2:W1:Y:S01]  /*0b00*/  SYNCS.EXCH.64 URZ, [UR6+0xe0], UR4 ;  /* 0x0000e00406ff75b2 */ /* 0x0004620008000100 */
[----:B------:R2:W1:Y:S01]  /*0b10*/  SYNCS.EXCH.64 URZ, [UR6+0xd8], UR8 ;  /* 0x0000d80806ff75b2 */ /* 0x0004620008000100 */
[----:B------:R2:W1:Y:S02]  /*0b20*/  SYNCS.EXCH.64 URZ, [UR6+0xe8], UR4 ;  /* 0x0000e80406ff75b2 */ /* 0x0004640008000100 */
[----:B--2---:R-:W-:Y:S01]  /*0b30*/  NOP ;  /* 0x0000000000007918 */ /* 0x004fe20000000000 */
.L_x_13:
[----:B------:R-:W2:Y:S01]  /*0b40*/  SHFL.IDX PT, R2, R46, RZ, 0x1f ;  /* 0x00001fff2e027589 */ /* 0x000ea200000e0000 */
[----:B------:R-:W-:Y:S01]  /*0b50*/  NOP ;  /* 0x0000000000007918 */ /* 0x000fe20000000000 */
[----:B--2---:R-:W-:-:S13]  /*0b60*/  ISETP.NE.AND P0, PT, R2, 0x5, PT ;  /* 0x000000050200780c */ /* 0x004fda0003f05270 */
[----:B------:R-:W-:Y:S05]  /*0b70*/  @P0 BRA `(.L_x_14) ;  /* 0x0000000000580947 */ /* 0x000fea0003800000 */
[----:B-1----:R-:W1:Y:S01]  /*0b80*/  S2UR UR4, SR_CgaCtaId ;  /* 0x00000000000479c3 */ /* 0x002e620000008800 */
        /* <DEDUP_REMOVED lines=19> */
[----:B------:R2:W1:Y:S02]  /*0cc0*/  SYNCS.EXCH.64 URZ, [UR4+0x128], UR6 ;  /* 0x0001280604ff75b2 */ /* 0x0004640008000100 */
[----:B--2---:R-:W-:Y:S01]  /*0cd0*/  NOP ;  /* 0x0000000000007918 */ /* 0x004fe20000000000 */
.L_x_14:
        /* <DEDUP_REMOVED lines=8> */
[----:B------:R-:W-:-:S04]  /*0d60*/  UIADD3 UR6, UPT, UPT, -UR6, 0x100000, URZ ;  /* 0x0010000006067890 */ /* 0x000fc8000fffe1ff */
[----:B------:R-:W-:Y:S02]  /*0d70*/  USHF.L.U32 UR7, UR6, 0xb, URZ ;  /* 0x0000000b06077899 */ /* 0x000fe400080006ff */
[----:B------:R-:W-:Y:S02]  /*0d80*/  USHF.L.U32 UR6, UR6, 0x1, URZ ;  /* 0x0000000106067899 */ /* 0x000fe400080006ff */
[----:B-1----:R-:W-:Y:S01]  /*0d90*/  ULEA UR4, UR4, UR5, 0x18 ;  /* 0x0000000504047291 */ /* 0x002fe2000f8ec0ff */
[----:B------:R-:W1:Y:S11]  /*0da0*/  FENCE.VIEW.ASYNC.S ;  /* 0x00000000000073c6 */ /* 0x000e760000000000 */
[----:B-1----:R2:W1:Y:S01]  /*0db0*/  SYNCS.EXCH.64 URZ, [UR4+0x130], UR6 ;  /* 0x0001300604ff75b2 */ /* 0x0024620008000100 */
[----:B------:R2:W1:Y:S01]  /*0dc0*/  SYNCS.EXCH.64 URZ, [UR4+0x140], UR6 ;  /* 0x0001400604ff75b2 */ /* 0x0004620008000100 */
[----:B------:R2:W1:Y:S01]  /*0dd0*/  SYNCS.EXCH.64 URZ, [UR4+0x138], UR6 ;  /* 0x0001380604ff75b2 */ /* 0x0004620008000100 */
[----:B------:R2:W1:Y:S02]  /*0de0*/  SYNCS.EXCH.64 URZ, [UR4+0x148], UR6 ;  /* 0x0001480604ff75b2 */ /* 0x0004640008000100 */
[----:B--2---:R-:W-:Y:S01]  /*0df0*/  NOP ;  /* 0x0000000000007918 */ /* 0x004fe20000000000 */
.L_x_15:
[----:B-1----:R-:W1:Y:S01]  /*0e00*/  LDCU UR4, c[0x0][0x36c] ;  /* 0x00006d80ff0477ac */ /* 0x002e620008000800 */
[----:B------:R-:W-:Y:S01]  /*0e10*/  ISETP.NE.OR P3, PT, R0, 0x2, !P3 ;  /* 0x000000020000780c */ /* 0x000fe20005f65670 */
[----:B------:R-:W-:Y:S01]  /*0e20*/  NOP ;  /* 0x0000000000007918 */ /* 0x000fe20000000000 */
[----:B------:R-:W-:Y:S01]  /*0e30*/  LOP3.LUT R0, R57, 0x1f, RZ, 0xc0, !PT ;  /* 0x0000001f39007812 */ /* 0x000fe200078ec0ff */
[----:B------:R-:W-:Y:S02]  /*0e40*/  UISETP.NE.AND UP4, UPT, UR18, 0x2, UPT ;  /* 0x000000021200788c */ /* 0x000fe4000bf85270 */
[----:B------:R-:W-:Y:S02]  /*0e50*/  UISETP.NE.AND UP5, UPT, UR18, URZ, UPT ;  /* 0x000000ff1200728c */ /* 0x000fe4000bfa5270 */
[----:B-1----:R-:W-:-:S09]  /*0e60*/  UISETP.EQ.U32.AND UP6, UPT, UR4, 0x1, UPT ;  /* 0x000000010400788c */ /* 0x002fd2000bfc2070 */
[----:B------:R-:W-:Y:S05]  /*0e70*/  BRA.U !UP6, `(.L_x_16) ;  /* 0x000000010e087547 */ /* 0x000fea000b800000 */
[----:B---34-:R-:W-:Y:S01]  /*0e80*/  UCGABAR_ARV ;  /* 0x00000000000079c7 */ /* 0x018fe20008000000 */
[----:B------:R-:W-:Y:S05]  /*0e90*/  BRA `(.L_x_17) ;  /* 0x0000000000047947 */ /* 0x000fea0003800000 */
.L_x_16:
[----:B---34-:R-:W-:Y:S01]  /*0ea0*/  NOP ;  /* 0x0000000000007918 */ /* 0x018fe20000000000 */
.L_x_17:
[----:B------:R-:W1:Y:S01]  /*0eb0*/  S2UR UR30, SR_CTAID.X ;  /* 0x00000000001e79c3 */ /* 0x000e620000002500 */
[----:B------:R-:W-:-:S05]  /*0ec0*/  CS2R.32 R48, SR_CgaSize ;  /* 0x0000000000307805 */ /* 0x000fca0000008a00 */
[----:B------:R-:W-:-:S05]  /*0ed0*/  IMAD R48, R48, -0xa0, RZ ;  /* 0xffffff6030307824 */ /* 0x000fca00078e02ff */
[----:B------:R-:W-:-:S14]  /*0ee0*/  R2UR UR5, R48 ;  /* 0x00000000300572ca */ /* 0x000fdc00000e0000 */
[----:B------:R-:W2:Y:S01]  /*0ef0*/  LDCU UR5, c[0x0][UR5+0x2b0] ;  /* 0x00005600050577ac */ /* 0x000ea20008000800 */
[----:B------:R-:W-:-:S05]  /*0f00*/  CS2R.32 R48, SR_CgaSize ;  /* 0x0000000000307805 */ /* 0x000fca0000008a00 */
[----:B------:R-:W-:-:S05]  /*0f10*/  IMAD R48, R48, -0xa0, RZ ;  /* 0xffffff6030307824 */ /* 0x000fca00078e02ff */
[----:B------:R-:W-:-:S14]  /*0f20*/  R2UR UR4, R48 ;  /* 0x00000000300472ca */ /* 0x000fdc00000e0000 */
[----:B------:R-:W3:Y:S01]  /*0f30*/  LDCU UR4, c[0x0][UR4+0x2b4] ;  /* 0x00005680040477ac */ /* 0x000ee20008000800 */
[----:B------:R-:W4:Y:S01]  /*0f40*/  S2UR UR31, SR_CTAID.Y ;  /* 0x00000000001f79c3 */ /* 0x000f220000002600 */
[----:B------:R-:W-:-:S05]  /*0f50*/  CS2R.32 R48, SR_CgaSize ;  /* 0x0000000000307805 */ /* 0x000fca0000008a00 */
[----:B------:R-:W-:-:S05]  /*0f60*/  IMAD R48, R48, -0xa0, RZ ;  /* 0xffffff6030307824 */ /* 0x000fca00078e02ff */
[----:B------:R-:W-:-:S14]  /*0f70*/  R2UR UR7, R48 ;  /* 0x00000000300772ca */ /* 0x000fdc00000e0000 */
[----:B------:R-:W3:Y:S01]  /*0f80*/  LDCU UR7, c[0x0][UR7+0x2a0] ;  /* 0x00005400070777ac */ /* 0x000ee20008000800 */
[----:B------:R-:W-:-:S05]  /*0f90*/  CS2R.32 R48, SR_CgaSize ;  /* 0x0000000000307805 */ /* 0x000fca0000008a00 */
[----:B------:R-:W-:-:S05]  /*0fa0*/  IMAD R48, R48, -0xa0, RZ ;  /* 0xffffff6030307824 */ /* 0x000fca00078e02ff */
[----:B------:R-:W-:-:S14]  /*0fb0*/  R2UR UR8, R48 ;  /* 0x00000000300872ca */ /* 0x000fdc00000e0000 */
[----:B------:R-:W3:Y:S01]  /*0fc0*/  LDCU UR8, c[0x0][UR8+0x2a4] ;  /* 0x00005480080877ac */ /* 0x000ee20008000800 */
[----:B------:R-:W3:Y:S01]  /*0fd0*/  LDCU UR19, c[0x0][0xb24] ;  /* 0x00016480ff1377ac */ /* 0x000ee20008000800 */
[----:B------:R-:W3:Y:S01]  /*0fe0*/  LDCU UR42, c[0x0][0xb24] ;  /* 0x00016480ff2a77ac */ /* 0x000ee20008000800 */
[----:B-1----:R-:W-:Y:S01]  /*0ff0*/  I2FP.F32.U32 R3, UR30 ;  /* 0x0000001e00037c45 */ /* 0x002fe20008201000 */
[----:B------:R-:W1:Y:S04]  /*1000*/  LDCU UR22, c[0x0][0xb30] ;  /* 0x00016600ff1677ac */ /* 0x000e680008000800 */
[----:B--2---:R-:W-:Y:S01]  /*1010*/  FMUL R3, R3, UR5 ;  /* 0x0000000503037c20 */ /* 0x004fe20008400000 */
[----:B----4-:R-:W-:-:S05]  /*1020*/  I2FP.F32.U32 R2, UR31 ;  /* 0x0000001f00027c45 */ /* 0x010fca0008201000 */
[----:B------:R-:W2:Y:S01]  /*1030*/  F2I.U32.TRUNC.NTZ R3, R3 ;  /* 0x0000000300037305 */ /* 0x000ea2000020f000 */
[----:B---3--:R-:W-:-:S07]  /*1040*/  FMUL R2, R2, UR4 ;  /* 0x0000000402027c20 */ /* 0x008fce0008400000 */
[----:B------:R-:W3:Y:S01]  /*1050*/  F2I.U32.TRUNC.NTZ R2, R2 ;  /* 0x0000000200027305 */ /* 0x000ee2000020f000 */
[----:B--2---:R-:W-:Y:S02]  /*1060*/  R2UR UR4, R3 ;  /* 0x00000000030472ca */ /* 0x004fe400000e0000 */
[----:B---3--:R-:W-:Y:S02]  /*1070*/  R2UR UR6, R2 ;  /* 0x00000000020672ca */ /* 0x008fe400000e0000 */
[----:B------:R-:W-:-:S09]  /*1080*/  PRMT R2, RZ, 0x7610, R2 ;  /* 0x00007610ff027816 */ /* 0x000fd20000000002 */
[----:B------:R-:W-:-:S04]  /*1090*/  UIADD3 UR5, UPT, UPT, -UR4, URZ, URZ ;  /* 0x000000ff04057290 */ /* 0x000fc8000fffe1ff */
[----:B------:R-:W-:Y:S02]  /*10a0*/  UIMAD UR5, UR7, UR5, UR30 ;  /* 0x00000005070572a4 */ /* 0x000fe4000f8e021e */
[----:B------:R-:W-:-:S04]  /*10b0*/  UIADD3 UR4, UPT, UPT, -UR6, URZ, URZ ;  /* 0x000000ff06047290 */ /* 0x000fc8000fffe1ff */
[----:B------:R-:W-:Y:S01]  /*10c0*/  IMAD.U32 R48, RZ, RZ, UR5 ;  /* 0x00000005ff307e24 */ /* 0x000fe2000f8e00ff */
[----:B------:R-:W-:-:S06]  /*10d0*/  UIMAD UR4, UR8, UR4, UR31 ;  /* 0x00000004080472a4 */ /* 0x000fcc000f8e021f */
[----:B------:R-:W-:Y:S01]  /*10e0*/  IMAD.U32 R47, RZ, RZ, UR4 ;  /* 0x00000004ff2f7e24 */ /* 0x000fe2000f8e00ff */
[----:B-1----:R-:W-:Y:S06]  /*10f0*/  BRA.U UP5, `(.L_x_18) ;  /* 0x00000001052c7547 */ /* 0x002fec000b800000 */
[----:B------:R-:W-:Y:S02]  /*1100*/  R2UR UR4, R47 ;  /* 0x000000002f0472ca */ /* 0x000fe400000e0000 */
[----:B------:R-:W-:-:S11]  /*1110*/  R2UR UR6, R48 ;  /* 0x00000000300672ca */ /* 0x000fd600000e0000 */
[----:B------:R-:W-:-:S04]  /*1120*/  UISETP.NE.AND UP0, UPT, UR4, URZ, UPT ;  /* 0x000000ff0400728c */ /* 0x000fc8000bf05270 */
[----:B------:R-:W-:-:S04]  /*1130*/  UISETP.EQ.OR UP0, UPT, UR6, URZ, !UP0 ;  /* 0x000000ff0600728c */ /* 0x000fc8000c702670 */
[----:B------:R-:W-:Y:S02]  /*1140*/  USEL UR5, URZ, 0x1, !UP0 ;  /* 0x00000001ff057887 */ /* 0x000fe4000c000000 */
[----:B------:R-:W-:-:S04]  /*1150*/  UISETP.NE.AND UP0, UPT, UR4, URZ, UPT ;  /* 0x000000ff0400728c */ /* 0x000fc8000bf05270 */
[----:B------:R-:W-:Y:S02]  /*1160*/  USEL UR4, URZ, 0x2, UP0 ;  /* 0x00000002ff047887 */ /* 0x000fe40008000000 */
[----:B------:R-:W-:-:S04]  /*1170*/  UISETP.NE.AND UP0, UPT, UR6, 0x1, UPT ;  /* 0x000000010600788c */ /* 0x000fc8000bf05270 */
[----:B------:R-:W-:-:S04]  /*1180*/  USEL UR4, UR4, 0x2, UP0 ;  /* 0x0000000204047887 */ /* 0x000fc80008000000 */
[----:B------:R-:W-:-:S06]  /*1190*/  UIADD3 UR4, UPT, UPT, UR5, UR4, URZ ;  /* 0x0000000405047290 */ /* 0x000fcc000fffe0ff */
[----:B------:R-:W-:-:S07]  /*11a0*/  IMAD.U32 R2, RZ, RZ, UR4 ;  /* 0x00000004ff027e24 */ /* 0x000fce000f8e00ff */
.L_x_18:
[----:B------:R-:W1:Y:S01]  /*11b0*/  S2UR UR36, SR_CTAID.Z ;  /* 0x00000000002479c3 */ /* 0x000e620000002700 */
[----:B------:R-:W-:-:S09]  /*11c0*/  UISETP.GE.AND UP0, UPT, UR19, 0x1, UPT ;  /* 0x000000011300788c */ /* 0x000fd2000bf06270 */
[----:B------:R-:W-:Y:S05]  /*11d0*/  BRA.U !UP0, `(.L_x_19) ;  /* 0x0000000108d47547 */ /* 0x000fea000b800000 */
[----:B------:R-:W2:Y:S01]  /*11e0*/  LDCU.128 UR12, c[0x0][0xb10] ;  /* 0x00016200ff0c77ac */ /* 0x000ea20008000c00 */
[----:B------:R-:W3:Y:S01]  /*11f0*/  LDCU UR20, c[0x0][0xb0c] ;  /* 0x00016180ff1477ac */ /* 0x000ee20008000800 */
[----:B------:R-:W4:Y:S01]  /*1200*/  LDCU UR6, c[0x0][0x370] ;  /* 0x00006e00ff0677ac */ /* 0x000f220008000800 */
[----:B------:R-:W1:Y:S01]  /*1210*/  LDCU UR7, c[0x0][0x374] ;  /* 0x00006e80ff0777ac */ /* 0x000e620008000800 */
[----:B------:R-:W1:Y:S01]  /*1220*/  LDCU UR21, c[0x0][0xb20] ;  /* 0x00016400ff1577ac */ /* 0x000e620008000800 */
[----:B--2---:R-:W-:Y:S02]  /*1230*/  UIMAD.WIDE.U32 UR4, UR30, UR12, URZ ;  /* 0x0000000c1e0472a5 */ /* 0x004fe4000f8e00ff */
[----:B---3--:R-:W-:Y:S01]  /*1240*/  UISETP.NE.AND UP0, UPT, UR20, 0x1, UPT ;  /* 0x000000011400788c */ /* 0x008fe2000bf05270 */
[----:B------:R-:W2:Y:S01]  /*1250*/  LDCU.64 UR8, c[0x0][0xb28] ;  /* 0x00016500ff0877ac */ /* 0x000ea20008000a00 */
[----:B----4-:R-:W-:-:S03]  /*1260*/  UIMAD.WIDE.U32 UR10, UR6, UR12, URZ ;  /* 0x0000000c060a72a5 */ /* 0x010fc6000f8e00ff */
[----:B------:R-:W-:Y:S01]  /*1270*/  UMOV UR4, UR5 ;  /* 0x0000000500047c82 */ /* 0x000fe20008000000 */
[----:B------:R-:W-:Y:S02]  /*1280*/  UISETP.NE.AND UP2, UPT, UR19, 0x1, UPT ;  /* 0x000000011300788c */ /* 0x000fe4000bf45270 */
[----:B------:R-:W-:Y:S01]  /*1290*/  USHF.R.U32.HI UR4, URZ, UR13, UR4 ;  /* 0x0000000dff047299 */ /* 0x000fe20008011604 */
[----:B------:R-:W-:Y:S01]  /*12a0*/  UMOV UR10, UR11 ;  /* 0x0000000b000a7c82 */ /* 0x000fe20008000000 */
[----:B------:R-:W-:Y:S02]  /*12b0*/  UIMAD.WIDE.U32 UR16, UR31, UR15, URZ ;  /* 0x0000000f1f1072a5 */ /* 0x000fe4000f8e00ff */
[----:B------:R-:W-:Y:S02]  /*12c0*/  USEL UR5, UR30, UR4, !UP0 ;  /* 0x000000041e057287 */ /* 0x000fe4000c000000 */
[----:B------:R-:W-:Y:S02]  /*12d0*/  @UP0 USHF.R.U32.HI UR6, URZ, UR13, UR10 ;  /* 0x0000000dff060299 */ /* 0x000fe4000801160a */
[----:B------:R-:W-:-:S02]  /*12e0*/  UISETP.NE.AND UP0, UPT, UR14, 0x1, UPT ;  /* 0x000000010e00788c */ /* 0x000fc4000bf05270 */
[----:B-1----:R-:W-:Y:S02]  /*12f0*/  UIMAD.WIDE.U32 UR10, UR7, UR15, URZ ;  /* 0x0000000f070a72a5 */ /* 0x002fe4000f8e00ff */
[----:B--2---:R-:W-:Y:S01]  /*1300*/  UIMAD.WIDE.U32 UR12, UR6, UR8, URZ ;  /* 0x00000008060c72a5 */ /* 0x004fe2000f8e00ff */
[----:B------:R-:W-:Y:S02]  /*1310*/  UMOV UR4, UR17 ;  /* 0x0000001100047c82 */ /* 0x000fe40008000000 */
[----:B------:R-:W-:Y:S02]  /*1320*/  USHF.R.U32.HI UR4, URZ, UR21, UR4 ;  /* 0x00000015ff047299 */ /* 0x000fe40008011604 */
[----:B------:R-:W-:Y:S02]  /*1330*/  UMOV UR10, UR11 ;  /* 0x0000000b000a7c82 */ /* 0x000fe40008000000 */
[----:B------:R-:W-:Y:S01]  /*1340*/  UMOV UR12, UR13 ;  /* 0x0000000d000c7c82 */ /* 0x000fe20008000000 */
[----:B------:R-:W-:-:S02]  /*1350*/  @UP0 USHF.R.U32.HI UR7, URZ, UR21, UR10 ;  /* 0x00000015ff070299 */ /* 0x000fc4000801160a */
[----:B------:R-:W-:Y:S02]  /*1360*/  USEL UR4, UR31, UR4, !UP0 ;  /* 0x000000041f047287 */ /* 0x000fe4000c000000 */
[----:B------:R-:W-:Y:S02]  /*1370*/  UIMAD.WIDE.U32 UR10, UR7, UR8, URZ ;  /* 0x00000008070a72a5 */ /* 0x000fe4000f8e00ff */
[----:B------:R-:W-:Y:S02]  /*1380*/  @UP2 USHF.R.U32.HI UR6, URZ, UR9, UR12 ;  /* 0x00000009ff062299 */ /* 0x000fe4000801160c */
[----:B------:R-:W-:-:S03]  /*1390*/  UIMAD.WIDE.U32 UR12, UR4, UR8, URZ ;  /* 0x00000008040c72a5 */ /* 0x000fc6000f8e00ff */
[----:B------:R-:W-:Y:S02]  /*13a0*/  UMOV UR10, UR11 ;  /* 0x0000000b000a7c82 */ /* 0x000fe40008000000 */
[----:B------:R-:W-:Y:S02]  /*13b0*/  @UP2 USHF.R.U32.HI UR7, URZ, UR9, UR10 ;  /* 0x00000009ff072299 */ /* 0x000fe4000801160a */
[----:B------:R-:W-:Y:S02]  /*13c0*/  UIMAD UR10, UR6, UR19, URZ ;  /* 0x00000013060a72a4 */ /* 0x000fe4000f8e02ff */
[----:B------:R-:W-:-:S04]  /*13d0*/  UIMAD UR7, UR7, UR19, URZ ;  /* 0x00000013070772a4 */ /* 0x000fc8000f8e02ff */
[----:B------:R-:W-:-:S03]  /*13e0*/  UISETP.GE.AND UP0, UPT, UR4, UR7, UPT ;  /* 0x000000070400728c */ /* 0x000fc6000bf06270 */
[----:B------:R-:W-:Y:S01]  /*13f0*/  UMOV UR7, UR13 ;  /* 0x0000000d00077c82 */ /* 0x000fe20008000000 */
[----:B------:R-:W-:Y:S02]  /*1400*/  UISETP.GE.OR UP0, UPT, UR5, UR10, UP0 ;  /* 0x0000000a0500728c */ /* 0x000fe40008706670 */
[----:B------:R-:W-:Y:S02]  /*1410*/  UIMAD.WIDE.U32 UR10, UR5, UR8, URZ ;  /* 0x00000008050a72a5 */ /* 0x000fe4000f8e00ff */
[----:B------:R-:W-:Y:S02]  /*1420*/  USHF.R.U32.HI UR7, URZ, UR9, UR7 ;  /* 0x00000009ff077299 */ /* 0x000fe40008011607 */
[----:B------:R-:W-:Y:S02]  /*1430*/  UIADD3 UR10, UPT, UPT, -UR4, URZ, URZ ;  /* 0x000000ff040a7290 */ /* 0x000fe4000fffe1ff */
[----:B------:R-:W-:Y:S02]  /*1440*/  USEL UR7, UR4, UR7, !UP2 ;  /* 0x0000000704077287 */ /* 0x000fe4000d000000 */
[----:B------:R-:W-:Y:S01]  /*1450*/  UIMAD UR10, UR14, UR10, UR31 ;  /* 0x0000000a0e0a72a4 */ /* 0x000fe2000f8e021f */
[----:B------:R-:W-:Y:S01]  /*1460*/  @!UP0 UMOV UR8, UR11 ;  /* 0x0000000b00088c82 */ /* 0x000fe20008000000 */
[----:B------:R-:W-:-:S02]  /*1470*/  UIADD3 UR11, UPT, UPT, -UR5, URZ, URZ ;  /* 0x000000ff050b7290 */ /* 0x000fc4000fffe1ff */
[----:B------:R-:W-:Y:S02]  /*1480*/  @!UP0 USHF.R.U32.HI UR8, URZ, UR9, UR8 ;  /* 0x00000009ff088299 */ /* 0x000fe40008011608 */
[----:B------:R-:W-:Y:S02]  /*1490*/  UIADD3 UR9, UPT, UPT, -UR7, URZ, URZ ;  /* 0x000000ff07097290 */ /* 0x000fe4000fffe1ff */
[----:B------:R-:W-:Y:S02]  /*14a0*/  @!UP0 USEL UR8, UR5, UR8, !UP2 ;  /* 0x0000000805088287 */ /* 0x000fe4000d000000 */
[----:B------:R-:W-:Y:S02]  /*14b0*/  UIMAD UR9, UR19, UR9, UR4 ;  /* 0x00000009130972a4 */ /* 0x000fe4000f8e0204 */
[----:B------:R-:W-:Y:S02]  /*14c0*/  @!UP0 UIADD3 UR7, UPT, UPT, UR7, -UR8, URZ ;  /* 0x8000000807078290 */ /* 0x000fe4000fffe0ff */
[----:B------:R-:W-:-:S02]  /*14d0*/  @!UP0 UIMAD UR6, UR9, UR6, UR8 ;  /* 0x00000006090682a4 */ /* 0x000fc4000f8e0208 */
[----:B------:R-:W-:Y:S02]  /*14e0*/  @!UP0 UIMAD UR4, UR7, UR19, UR5 ;  /* 0x00000013070482a4 */ /* 0x000fe4000f8e0205 */
[----:B------:R-:W-:Y:S02]  /*14f0*/  UIMAD UR30, UR20, UR11, UR30 ;  /* 0x0000000b141e72a4 */ /* 0x000fe4000f8e021e */
[----:B------:R-:W-:Y:S01]  /*1500*/  UIMAD UR31, UR4, UR14, UR10 ;  /* 0x0000000e041f72a4 */ /* 0x000fe2000f8e020a */
[----:B------:R-:W-:Y:S02]  /*1510*/  @!UP0 UMOV UR5, UR6 ;  /* 0x0000000600058c82 */ /* 0x000fe40008000000 */
[----:B------:R-:W-:-:S12]  /*1520*/  UIMAD UR30, UR5, UR20, UR30 ;  /* 0x00000014051e72a4 */ /* 0x000fd8000f8e021e */
.L_x_19:
[----:B------:R-:W-:-:S09]  /*1530*/  UISETP.NE.AND UP0, UPT, UR22, 0x1, UPT ;  /* 0x000000011600788c */ /* 0x000fd2000bf05270 */
[----:B------:R-:W-:Y:S05]  /*1540*/  BRA.U UP0, `(.L_x_20) ;  /* 0x0000000100407547 */ /* 0x000fea000b800000 */
[----:B------:R-:W2:Y:S01]  /*1550*/  LDCU.128 UR8, c[0x0][0xb10] ;  /* 0x00016200ff0877ac */ /* 0x000ea20008000c00 */
[----:B------:R-:W3:Y:S01]  /*1560*/  LDCU UR12, c[0x0][0xb0c] ;  /* 0x00016180ff0c77ac */ /* 0x000ee20008000800 */
[----:B------:R-:W4:Y:S01]  /*1570*/  LDCU UR13, c[0x0][0xb20] ;  /* 0x00016400ff0d77ac */ /* 0x000f220008000800 */
[----:B--2---:R-:W-:Y:S02]  /*1580*/  UIMAD.WIDE.U32 UR4, UR30, UR8, URZ ;  /* 0x000000081e0472a5 */ /* 0x004fe4000f8e00ff */
[----:B------:R-:W-:Y:S02]  /*1590*/  UIMAD.WIDE.U32 UR6, UR31, UR11, URZ ;  /* 0x0000000b1f0672a5 */ /* 0x000fe4000f8e00ff */
[----:B---3--:R-:W-:Y:S02]  /*15a0*/  UISETP.NE.AND UP0, UPT, UR12, 0x1, UPT ;  /* 0x000000010c00788c */ /* 0x008fe4000bf05270 */
[----:B------:R-:W-:-:S03]  /*15b0*/  USHF.R.U32.HI UR5, URZ, UR9, UR5 ;  /* 0x00000009ff057299 */ /* 0x000fc60008011605 */
[----:B------:R-:W-:Y:S01]  /*15c0*/  UMOV UR4, UR7 ;  /* 0x0000000700047c82 */ /* 0x000fe20008000000 */
[----:B------:R-:W-:Y:S02]  /*15d0*/  USEL UR5, UR30, UR5, !UP0 ;  /* 0x000000051e057287 */ /* 0x000fe4000c000000 */
[----:B------:R-:W-:Y:S02]  /*15e0*/  UISETP.NE.AND UP0, UPT, UR10, 0x1, UPT ;  /* 0x000000010a00788c */ /* 0x000fe4000bf05270 */
[----:B----4-:R-:W-:-:S04]  /*15f0*/  USHF.R.U32.HI UR4, URZ, UR13, UR4 ;  /* 0x0000000dff047299 */ /* 0x010fc80008011604 */
[----:B------:R-:W-:-:S04]  /*1600*/  USEL UR4, UR31, UR4, !UP0 ;  /* 0x000000041f047287 */ /* 0x000fc8000c000000 */
[----:B------:R-:W-:Y:S02]  /*1610*/  UIADD3 UR6, UPT, UPT, UR5, -UR4, URZ ;  /* 0x8000000405067290 */ /* 0x000fe4000fffe0ff */
[----:B------:R-:W-:Y:S02]  /*1620*/  UIADD3 UR4, UPT, UPT, -UR5, UR4, URZ ;  /* 0x0000000405047290 */ /* 0x000fe4000fffe1ff */
[----:B------:R-:W-:Y:S02]  /*1630*/  UIMAD UR31, UR6, UR10, UR31 ;  /* 0x0000000a061f72a4 */ /* 0x000fe4000f8e021f */
[----:B------:R-:W-:-:S12]  /*1640*/  UIMAD UR30, UR4, UR12, UR30 ;  /* 0x0000000c041e72a4 */ /* 0x000fd8000f8e021e */
.L_x_20:
[----:B------:R-:W-:Y:S01]  /*1650*/  UISETP.NE.AND UP0, UPT, UR18, 0x2, UPT ;  /* 0x000000021200788c */ /* 0x000fe2000bf05270 */
[----:B------:R-:W-:Y:S09]  /*1660*/  BRA.U !UP6, `(.L_x_21) ;  /* 0x000000010e0c7547 */ /* 0x000ff2000b800000 */
[----:B------:R-:W-:Y:S01]  /*1670*/  UCGABAR_WAIT ;  /* 0x0000000000007dc7 */ /* 0x000fe20008000000 */
[----:B------:R-:W-:Y:S01]  /*1680*/  CCTL.IVALL ;  /* 0x00000000ff00798f */ /* 0x000fe20002000000 */
[----:B------:R-:W-:Y:S05]  /*1690*/  BRA `(.L_x_22) ;  /* 0x0000000000047947 */ /* 0x000fea0003800000 */
.L_x_21:
[----:B------:R-:W-:Y:S06]  /*16a0*/  BAR.SYNC.DEFER_BLOCKING 0x0 ;  /* 0x0000000000007b1d */ /* 0x000fec0000010000 */
.L_x_22:
[----:B------:R-:W-:Y:S05]  /*16b0*/  BRA.U UP0, `(.L_x_23) ;  /* 0x0000001500587547 */ /* 0x000fea000b800000 */
[----:B------:R-:W2:Y:S01]  /*16c0*/  LDCU UR6, c[0x0][0x38c] ;  /* 0x00007180ff0677ac */ /* 0x000ea20008000800 */
[----:B------:R-:W3:Y:S01]  /*16d0*/  S2UR UR7, SR_CgaCtaId ;  /* 0x00000000000779c3 */ /* 0x000ee20000008800 */
[----:B------:R-:W-:Y:S01]  /*16e0*/  PLOP3.LUT P1, PT, PT, PT, UP3, 0x80, 0x8 ;  /* 0x000000000008781c */ /* 0x000fe20003f2f038 */
[----:B------:R-:W-:Y:S01]  /*16f0*/  IMAD.MOV.U32 R12, RZ, RZ, 0x1 ;  /* 0x00000001ff0c7424 */ /* 0x000fe200078e00ff */
[----:B------:R-:W-:Y:S01]  /*1700*/  UMOV UR13, 0x400 ;  /* 0x00000400000d7882 */ /* 0x000fe20000000000 */
[----:B------:R-:W-:Y:S01]  /*1710*/  UISETP.NE.AND UP1, UPT, UR18, URZ, UPT ;  /* 0x000000ff1200728c */ /* 0x000fe2000bf25270 */
[----:B------:R-:W-:Y:S01]  /*1720*/  ISETP.EQ.OR P2, PT, R0, RZ, P3 ;  /* 0x000000ff0000720c */ /* 0x000fe20001f42670 */
[----:B------:R-:W-:Y:S01]  /*1730*/  USEL UR24, URZ, 0x1, UP4 ;  /* 0x00000001ff187887 */ /* 0x000fe2000a000000 */
[----:B------:R-:W-:Y:S02]  /*1740*/  PLOP3.LUT P1, PT, P1, PT, PT, 0x8, 0x80 ;  /* 0x000000000080781c */ /* 0x000fe40000f2e170 */
[----:B------:R-:W-:Y:S01]  /*1750*/  CS2R R10, SRZ ;  /* 0x00000000000a7805 */ /* 0x000fe2000001ff00 */
[----:B------:R-:W-:Y:S01]  /*1760*/  IMAD.MOV.U32 R9, RZ, RZ, RZ ;  /* 0x000000ffff097224 */ /* 0x000fe200078e00ff */
[----:B------:R-:W4:Y:S01]  /*1770*/  LDCU UR39, c[0x0][0x370] ;  /* 0x00006e00ff2777ac */ /* 0x000f220008000800 */
[----:B------:R-:W-:Y:S01]  /*1780*/  IMAD.MOV.U32 R8, RZ, RZ, 0x1 ;  /* 0x00000001ff087424 */ /* 0x000fe200078e00ff */
[----:B------:R-:W1:Y:S01]  /*1790*/  LDCU.64 UR28, c[0x0][0x348] ;  /* 0x00006900ff1c77ac */ /* 0x000e620008000a00 */
[----:B--2---:R-:W-:-:S02]  /*17a0*/  UIADD3 UR5, UPT, UPT, UR6, 0x3f, URZ ;  /* 0x0000003f06057890 */ /* 0x004fc4000fffe0ff */
[----:B------:R-:W-:Y:S02]  /*17b0*/  UIADD3 UR45, UPT, UPT, UR6, 0x7e, URZ ;  /* 0x0000007e062d7890 */ /* 0x000fe4000fffe0ff */
[----:B------:R-:W-:Y:S02]  /*17c0*/  USHF.R.S32.HI UR4, URZ, 0x1f, UR5 ;  /* 0x0000001fff047899 */ /* 0x000fe40008011405 */
[----:B---3--:R-:W-:Y:S02]  /*17d0*/  USHF.L.U32 UR25, UR7, 0xd, URZ ;  /* 0x0000000d07197899 */ /* 0x008fe400080006ff */
[----:B------:R-:W-:Y:S02]  /*17e0*/  ULEA.HI UR4, UR4, UR5, URZ, 0x6 ;  /* 0x0000000504047291 */ /* 0x000fe4000f8f30ff */
[----:B------:R-:W-:Y:S02]  /*17f0*/  UIADD3 UR5, UPT, UPT, UR6, -0x1, URZ ;  /* 0xffffffff06057890 */ /* 0x000fe4000fffe0ff */
[----:B------:R-:W-:-:S02]  /*1800*/  USHF.R.S32.HI UR41, URZ, 0x6, UR4 ;  /* 0x00000006ff297899 */ /* 0x000fc40008011404 */
[----:B------:R-:W-:Y:S02]  /*1810*/  UISETP.GE.U32.AND UP2, UPT, UR5, -0x7f, UPT ;  /* 0xffffff810500788c */ /* 0x000fe4000bf46070 */
[----:B------:R-:W-:Y:S02]  /*1820*/  UISETP.LT.U32.AND UP0, UPT, UR41, 0x8, UPT ;  /* 0x000000082900788c */ /* 0x000fe4000bf01070 */
[----:B------:R-:W-:Y:S02]  /*1830*/  USHF.L.U32 UR44, UR7, 0x6, URZ ;  /* 0x00000006072c7899 */ /* 0x000fe400080006ff */
[----:B------:R-:W-:Y:S02]  /*1840*/  USEL UR40, UR41, 0x8, UP0 ;  /* 0x0000000829287887 */ /* 0x000fe40008000000 */
[----:B------:R-:W-:Y:S02]  /*1850*/  ULOP3.LUT UR25, UR25, 0x2000, URZ, 0xc0, !UPT ;  /* 0x0000200019197892 */ /* 0x000fe4000f8ec0ff */
[----:B------:R-:W-:-:S02]  /*1860*/  UIADD3 UR21, UPT, UPT, UR40, -0x1, URZ ;  /* 0xffffffff28157890 */ /* 0x000fc4000fffe0ff */
[----:B------:R-:W-:Y:S02]  /*1870*/  ULEA UR13, UR7, UR13, 0x18 ;  /* 0x0000000d070d7291 */ /* 0x000fe4000f8ec0ff */
[----:B------:R-:W-:Y:S01]  /*1880*/  @UP2 UIADD3 UR21, UPT, UPT, UR40, URZ, URZ ;  /* 0x000000ff28152290 */ /* 0x000fe2000fffe0ff */
[----:B------:R-:W2:Y:S01]  /*1890*/  LDCU UR38, c[0x0][0x374] ;  /* 0x00006e80ff2677ac */ /* 0x000ea20008000800 */
[----:B------:R-:W-:Y:S02]  /*18a0*/  ULOP3.LUT UR44, UR44, 0x40, URZ, 0xc0, !UPT ;  /* 0x000000402c2c7892 */ /* 0x000fe4000f8ec0ff */
[----:B------:R-:W-:Y:S02]  /*18b0*/  USEL UR24, UR24, 0x2, UP1 ;  /* 0x0000000218187887 */ /* 0x000fe40008800000 */
[----:B------:R-:W-:Y:S02]  /*18c0*/  UIADD3 UR25, UPT, UPT, UR13, 0x14400, UR25 ;  /* 0x000144000d197890 */ /* 0x000fe4000fffe019 */
[----:B------:R-:W-:-:S02]  /*18d0*/  UIADD3 UR43, UPT, UPT, UR41, -UR40, URZ ;  /* 0x80000028292b7290 */ /* 0x000fc4000fffe0ff */
[----:B------:R-:W-:Y:S01]  /*18e0*/  UIADD3 UR21, UPT, UPT, UR21, 0x1, URZ ;  /* 0x0000000115157890 */ /* 0x000fe2000fffe0ff */
[----:B-1--4-:R-:W-:-:S11]  /*18f0*/  UMOV UR5, URZ ;  /* 0x000000ff00057c82 */ /* 0x012fd60008000000 */
.L_x_43:
[----:B------:R-:W1:Y:S02]  /*1900*/  S2UR UR4, SR_CgaCtaId ;  /* 0x00000000000479c3 */ /* 0x000e640000008800 */
[----:B-1----:R-:W-:-:S09]  /*1910*/  UISETP.NE.AND UP0, UPT, UR4, URZ, UPT ;  /* 0x000000ff0400728c */ /* 0x002fd2000bf05270 */
[----:B------:R-:W-:Y:S05]  /*1920*/  BRA.U UP0, `(.L_x_24) ;  /* 0x0000000100287547 */ /* 0x000fea000b800000 */
[----:B------:R-:W-:Y:S02]  /*1930*/  LEA R0, R9, UR13, 0x3 ;  /* 0x0000000d09007c11 */ /* 0x000fe4000f8e18ff */
[----:B------:R-:W-:-:S04]  /*1940*/  SHF.L.U32 R2, R8, 0x1f, RZ ;  /* 0x0000001f08027819 */ /* 0x000fc800000006ff */
[----:B------:R-:W1:Y:S02]  /*1950*/  SYNCS.PHASECHK.TRANS64.TRYWAIT P0, [R0+URZ+0x140], R2 ;  /* 0x00014002000075a7 */ /* 0x000e6400080011ff */
[----:B-1----:R-:W-:Y:S05]  /*1960*/  @!P0 BRA `(.L_x_25) ;  /* 0x0000006c00e48947 */ /* 0x002fea0003800000 */
.L_x_143:
[----:B------:R-:W-:Y:S01]  /*1970*/  VIADD R9, R9, 0x1 ;  /* 0x0000000109097836 */ /* 0x000fe20000000000 */
[----:B------:R1:W-:Y:S04]  /*1980*/  SYNCS.ARRIVE.TRANS64.A1T0 RZ, [R0+URZ+0x130], RZ ;  /* 0x000130ff00ff79a7 */ /* 0x0003e800081000ff */
[----:B------:R-:W-:-:S04]  /*1990*/  ISETP.NE.AND P0, PT, R9, 0x2, PT ;  /* 0x000000020900780c */ /* 0x000fc80003f05270 */
[----:B------:R-:W-:Y:S02]  /*19a0*/  SEL R9, R9, RZ, P0 ;  /* 0x000000ff09097207 */ /* 0x000fe40000000000 */
[----:B-1----:R-:W-:-:S04]  /*19b0*/  SEL R0, RZ, 0x1, P0 ;  /* 0x00000001ff007807 */ /* 0x002fc80000000000 */
[----:B------:R-:W-:-:S07]  /*19c0*/  LOP3.LUT R8, R8, R0, RZ, 0x3c, !PT ;  /* 0x0000000008087212 */ /* 0x000fce00078e3cff */
.L_x_24:
[----:B------:R-:W-:Y:S01]  /*19d0*/  ULEA UR4, UR5, UR13, 0x3 ;  /* 0x0000000d05047291 */ /* 0x000fe2000f8e18ff */
[----:B------:R-:W-:Y:S01]  /*19e0*/  SHF.L.U32 R0, R12, 0x1f, RZ ;  /* 0x0000001f0c007819 */ /* 0x000fe200000006ff */
[----:B------:R-:W-:Y:S02]  /*19f0*/  UISETP.GE.U32.AND UP0, UPT, UR45, 0x7f, UPT ;  /* 0x0000007f2d00788c */ /* 0x000fe4000bf06070 */
[----:B------:R-:W-:Y:S02]  /*1a00*/  USHF.L.U32 UR35, UR30, 0x6, URZ ;  /* 0x000000061e237899 */ /* 0x000fe400080006ff */
[----:B------:R-:W-:Y:S01]  /*1a10*/  ULEA UR19, UR31, UR44, 0x7 ;  /* 0x0000002c1f137291 */ /* 0x000fe2000f8e38ff */
[----:B------:R-:W-:Y:S02]  /*1a20*/  UMOV UR6, URZ ;  /* 0x000000ff00067c82 */ /* 0x000fe40008000000 */
[----:B------:R1:W3:Y:S02]  /*1a30*/  SYNCS.PHASECHK.TRANS64.TRYWAIT P0, [UR4+0x40], R0 ;  /* 0x00004000ff0075a7 */ /* 0x0002e40008001104 */
[----:B------:R-:W-:Y:S07]  /*1a40*/  BRA.U !UP0, `(.L_x_26) ;  /* 0x0000000108b87547 */ /* 0x000fee000b800000 */
[----:B------:R-:W-:Y:S01]  /*1a50*/  UMOV UR10, URZ ;  /* 0x000000ff000a7c82 */ /* 0x000fe20008000000 */
[----:B------:R-:W-:-:S05]  /*1a60*/  UMOV UR4, UR5 ;  /* 0x0000000500047c82 */ /* 0x000fca0008000000 */
.L_x_32:
[----:B------:R-:W-:Y:S01]  /*1a70*/  ULEA UR33, UR4, UR13, 0x3 ;  /* 0x0000000d04217291 */ /* 0x000fe2000f8e18ff */
[----:B---3--:R-:W-:Y:S01]  /*1a80*/  @!P3 MOV R2, 0x6000 ;  /* 0x000060000002b802 */ /* 0x008fe20000000f00 */
[----:B-1-34-:R-:W-:Y:S10]  /*1a90*/  @P0 BRA `(.L_x_27) ;  /* 0x00000000000c0947 */ /* 0x01aff40003800000 */
[----:B------:R-:W-:-:S04]  /*1aa0*/  SHF.L.U32 R3, R12, 0x1f, RZ ;  /* 0x0000001f0c037819 */ /* 0x000fc800000006ff */
[----:B------:R-:W3:Y:S02]  /*1ab0*/  SYNCS.PHASECHK.TRANS64.TRYWAIT P0, [UR33+0x40], R3 ;  /* 0x00004003ff0075a7 */ /* 0x000ee40008001121 */
[----:B---3--:R-:W-:Y:S05]  /*1ac0*/  @!P0 BRA `(.L_x_28) ;  /* 0x0000006c00a08947 */ /* 0x008fea0003800000 */
.L_x_27:
[----:B------:R3:W-:Y:S01]  /*1ad0*/  @!P3 SYNCS.ARRIVE.TRANS64 RZ, [UR33], R2 ;  /* 0x00000002ffffb9a7 */ /* 0x0007e20008000021 */
[----:B------:R-:W-:-:S04]  /*1ae0*/  ULOP3.LUT UR5, UR24, 0x2, URZ, 0xfc, !UPT ;  /* 0x0000000218057892 */ /* 0x000fc8000f8efcff */
[----:B------:R-:W-:-:S09]  /*1af0*/  UISETP.NE.AND UP0, UPT, UR5, 0x2, UPT ;  /* 0x000000020500788c */ /* 0x000fd2000bf05270 */
[----:B------:R-:W-:Y:S05]  /*1b00*/  BRA.U UP0, `(.L_x_29) ;  /* 0x0000000100047547 */ /* 0x000fea000b800000 */
[----:B--2---:R-:W-:Y:S05]  /*1b10*/  BPT.TRAP 0x1 ;  /* 0x000000040000795c */ /* 0x004fea0000300000 */
.L_x_29:
[----:B------:R-:W-:Y:S04]  /*1b20*/  BSSY.RECONVERGENT B0, `(.L_x_30) ;  /* 0x0000003000007945 */ /* 0x000fe80003800200 */
[----:B------:R-:W-:Y:S05]  /*1b30*/  @P2 BRA `(.L_x_31) ;  /* 0x0000000000042947 */ /* 0x000fea0003800000 */
[----:B--2---:R-:W-:Y:S05]  /*1b40*/  BPT.TRAP 0x1 ;  /* 0x000000040000795c */ /* 0x004fea0000300000 */
.L_x_31:
[----:B--2---:R-:W-:Y:S05]  /*1b50*/  BSYNC.RECONVERGENT B0 ;  /* 0x0000000000007941 */ /* 0x004fea0003800200 */
.L_x_30:
[----:B------:R-:W-:Y:S02]  /*1b60*/  UIADD3 UR5, UPT, UPT, UR4, 0x1, URZ ;  /* 0x0000000104057890 */ /* 0x000fe4000fffe0ff */
[----:B------:R-:W-:Y:S02]  /*1b70*/  USHF.L.U32 UR34, UR10, 0x6, URZ ;  /* 0x000000060a227899 */ /* 0x000fe400080006ff */
[----:B------:R-:W-:Y:S02]  /*1b80*/  UISETP.NE.AND UP0, UPT, UR5, 0x8, UPT ;  /* 0x000000080500788c */ /* 0x000fe4000bf05270 */
[----:B------:R-:W-:Y:S02]  /*1b90*/  UIADD3 UR10, UPT, UPT, UR10, 0x1, URZ ;  /* 0x000000010a0a7890 */ /* 0x000fe4000fffe0ff */
[----:B------:R-:W-:Y:S02]  /*1ba0*/  USEL UR7, URZ, 0x1, UP0 ;  /* 0x00000001ff077887 */ /* 0x000fe40008000000 */
[----:B------:R-:W-:-:S02]  /*1bb0*/  USEL UR5, UR5, URZ, UP0 ;  /* 0x000000ff05057287 */ /* 0x000fc40008000000 */
[----:B------:R-:W-:Y:S02]  /*1bc0*/  ULEA UR32, UR4, UR13, 0xd ;  /* 0x0000000d04207291 */ /* 0x000fe4000f8e68ff */
[----:B------:R-:W-:Y:S01]  /*1bd0*/  ULEA UR6, UR5, UR13, 0x3 ;  /* 0x0000000d05067291 */ /* 0x000fe2000f8e18ff */
[----:B------:R-:W-:Y:S01]  /*1be0*/  LOP3.LUT R12, R12, UR7, RZ, 0x3c, !PT ;  /* 0x000000070c0c7c12 */ /* 0x000fe2000f8e3cff */
[----:B------:R-:W-:Y:S02]  /*1bf0*/  UIADD3 UR8, UP1, UPT, UR28, 0x80, URZ ;  /* 0x000000801c087890 */ /* 0x000fe4000ff3e0ff */
[----:B------:R-:W-:Y:S01]  /*1c00*/  UIADD3 UR32, UPT, UPT, UR32, 0x4400, URZ ;  /* 0x0000440020207890 */ /* 0x000fe2000fffe0ff */
[----:B-1----:R-:W-:Y:S01]  /*1c10*/  SHF.L.U32 R0, R12, 0x1f, RZ ;  /* 0x0000001f0c007819 */ /* 0x002fe200000006ff */
[----:B------:R-:W-:Y:S02]  /*1c20*/  UIADD3.X UR9, UPT, UPT, URZ, UR29, URZ, UP1, !UPT ;  /* 0x0000001dff097290 */ /* 0x000fe40008ffe4ff */
[----:B------:R-:W-:Y:S01]  /*1c30*/  ULEA UR16, UR4, UR25, 0xe ;  /* 0x0000001904107291 */ /* 0x000fe2000f8e70ff */
[----:B------:R4:W1:Y:S01]  /*1c40*/  SYNCS.PHASECHK.TRANS64.TRYWAIT P0, [UR6+0x40], R0 ;  /* 0x00004000ff0075a7 */ /* 0x0008620008001106 */
[----:B------:R-:W-:Y:S01]  /*1c50*/  UIADD3 UR6, UP0, UPT, UR28, 0x180, URZ ;  /* 0x000001801c067890 */ /* 0x000fe2000ff1e0ff */
[----:B------:R-:W-:Y:S01]  /*1c60*/  UMOV UR14, 0x0 ;  /* 0x00000000000e7882 */ /* 0x000fe20000000000 */
[----:B------:R-:W-:-:S02]  /*1c70*/  UMOV UR15, 0x10000000 ;  /* 0x10000000000f7882 */ /* 0x000fc40000000000 */
[----:B------:R-:W-:Y:S01]  /*1c80*/  UIADD3.X UR7, UPT, UPT, URZ, UR29, URZ, UP0, !UPT ;  /* 0x0000001dff077290 */ /* 0x000fe200087fe4ff */
[----:B------:R-:W-:Y:S01]  /*1c90*/  UTMALDG.3D [UR32], [UR8], desc[UR14] ;  /* 0x00000e20080075b4 */ /* 0x000fe20008011000 */
[----:B------:R-:W-:Y:S01]  /*1ca0*/  UISETP.NE.AND UP0, UPT, UR10, UR21, UPT ;  /* 0x000000150a00728c */ /* 0x000fe2000bf05270 */
[----:B------:R-:W-:Y:S01]  /*1cb0*/  UMOV UR4, 0x30000 ;  /* 0x0003000000047882 */ /* 0x000fe20000000000 */
[----:B------:R-:W-:Y:S01]  /*1cc0*/  UMOV UR20, UR36 ;  /* 0x0000002400147c82 */ /* 0x000fe20008000000 */
[----:B------:R-:W-:Y:S01]  /*1cd0*/  UMOV UR17, UR33 ;  /* 0x0000002100117c82 */ /* 0x000fe20008000000 */
[----:B------:R-:W-:-:S03]  /*1ce0*/  UMOV UR18, UR34 ;  /* 0x0000002200127c82 */ /* 0x000fc60008000000 */
[----:B------:R2:W-:Y:S02]  /*1cf0*/  UTMALDG.3D.MULTICAST [UR16], [UR6], UR4, desc[UR14] ;  /* 0x00000e10060073b4 */ /* 0x0005e40008011804 */
[----:B--2---:R-:W-:Y:S01]  /*1d00*/  UMOV UR6, UR21 ;  /* 0x0000001500067c82 */ /* 0x004fe20008000000 */
[----:B------:R-:W-:Y:S01]  /*1d10*/  UMOV UR4, UR5 ;  /* 0x0000000500047c82 */ /* 0x000fe20008000000 */
[----:B------:R-:W-:Y:S05]  /*1d20*/  BRA.U UP0, `(.L_x_32) ;  /* 0xfffffffd00507547 */ /* 0x000fea000b83ffff */
.L_x_26:
[----:B------:R-:W-:Y:S01]  /*1d30*/  ULEA UR4, UR5, UR13, 0x3 ;  /* 0x0000000d05047291 */ /* 0x000fe2000f8e18ff */
[----:B-1--4-:R-:W-:Y:S01]  /*1d40*/  SHF.L.U32 R0, R12, 0x1f, RZ ;  /* 0x0000001f0c007819 */ /* 0x012fe200000006ff */
[----:B------:R-:W-:Y:S01]  /*1d50*/  @!P1 SYNCS.ARRIVE.TRANS64.A1T0 RZ, [UR13+0xc8], RZ ;  /* 0x0000c8ffffff99a7 */ /* 0x000fe2000810000d */
[----:B------:R-:W-:-:S06]  /*1d60*/  UISETP.GT.AND UP0, UPT, UR41, UR40, UPT ;  /* 0x000000282900728c */ /* 0x000fcc000bf04270 */
[----:B---3--:R1:W3:Y:S03]  /*1d70*/  SYNCS.PHASECHK.TRANS64.TRYWAIT P0, [UR4+0x40], R0 ;  /* 0x00004000ff0075a7 */ /* 0x0082e60008001104 */
[----:B------:R-:W-:Y:S05]  /*1d80*/  BRA.U !UP0, `(.L_x_33) ;  /* 0x0000000108bc7547 */ /* 0x000fea000b800000 */
[----:B------:R-:W-:Y:S01]  /*1d90*/  UIADD3 UR26, UPT, UPT, UR43, UR6, URZ ;  /* 0x000000062b1a7290 */ /* 0x000fe2000fffe0ff */
[----:B------:R-:W-:-:S11]  /*1da0*/  UMOV UR4, UR5 ;  /* 0x0000000500047c82 */ /* 0x000fd60008000000 */
.L_x_39:
[----:B------:R-:W-:Y:S01]  /*1db0*/  ULEA UR9, UR4, UR13, 0x3 ;  /* 0x0000000d04097291 */ /* 0x000fe2000f8e18ff */
[----:B---3--:R-:W-:Y:S01]  /*1dc0*/  @!P3 MOV R2, 0x6000 ;  /* 0x000060000002b802 */ /* 0x008fe20000000f00 */
[----:B-1-3--:R-:W-:Y:S10]  /*1dd0*/  @P0 BRA `(.L_x_34) ;  /* 0x00000000000c0947 */ /* 0x00aff40003800000 */
[----:B------:R-:W-:-:S04]  /*1de0*/  SHF.L.U32 R3, R12, 0x1f, RZ ;  /* 0x0000001f0c037819 */ /* 0x000fc800000006ff */
[----:B------:R-:W3:Y:S02]  /*1df0*/  SYNCS.PHASECHK.TRANS64.TRYWAIT P0, [UR9+0x40], R3 ;  /* 0x00004003ff0075a7 */ /* 0x000ee40008001109 */
[----:B---3--:R-:W-:Y:S05]  /*1e00*/  @!P0 BRA `(.L_x_35) ;  /* 0x0000006800e88947 */ /* 0x008fea0003800000 */
.L_x_34:
[----:B------:R3:W-:Y:S01]  /*1e10*/  @!P3 SYNCS.ARRIVE.TRANS64 RZ, [UR9], R2 ;  /* 0x00000002ffffb9a7 */ /* 0x0007e20008000009 */
[----:B------:R-:W-:-:S04]  /*1e20*/  ULOP3.LUT UR5, UR24, 0x2, URZ, 0xfc, !UPT ;  /* 0x0000000218057892 */ /* 0x000fc8000f8efcff */
[----:B------:R-:W-:-:S09]  /*1e30*/  UISETP.NE.AND UP0, UPT, UR5, 0x2, UPT ;  /* 0x000000020500788c */ /* 0x000fd2000bf05270 */
[----:B------:R-:W-:Y:S05]  /*1e40*/  BRA.U UP0, `(.L_x_36) ;  /* 0x0000000100047547 */ /* 0x000fea000b800000 */
[----:B--2---:R-:W-:Y:S05]  /*1e50*/  BPT.TRAP 0x1 ;  /* 0x000000040000795c */ /* 0x004fea0000300000 */
.L_x_36:
[----:B------:R-:W-:Y:S04]  /*1e60*/  BSSY.RECONVERGENT B0, `(.L_x_37) ;  /* 0x0000003000007945 */ /* 0x000fe80003800200 */
[----:B------:R-:W-:Y:S05]  /*1e70*/  @P2 BRA `(.L_x_38) ;  /* 0x0000000000042947 */ /* 0x000fea0003800000 */
[----:B--2---:R-:W-:Y:S05]  /*1e80*/  BPT.TRAP 0x1 ;  /* 0x000000040000795c */ /* 0x004fea0000300000 */
.L_x_38:
[----:B--2---:R-:W-:Y:S05]  /*1e90*/  BSYNC.RECONVERGENT B0 ;  /* 0x0000000000007941 */ /* 0x004fea0003800200 */
.L_x_37:
[----:B------:R-:W-:Y:S02]  /*1ea0*/  UIADD3 UR5, UPT, UPT, UR4, 0x1, URZ ;  /* 0x0000000104057890 */ /* 0x000fe4000fffe0ff */
[----:B------:R-:W-:Y:S02]  /*1eb0*/  UIADD3 UR14, UP1, UPT, UR28, 0x80, URZ ;  /* 0x000000801c0e7890 */ /* 0x000fe4000ff3e0ff */
[----:B------:R-:W-:Y:S02]  /*1ec0*/  UISETP.NE.AND UP0, UPT, UR5, 0x8, UPT ;  /* 0x000000080500788c */ /* 0x000fe4000bf05270 */
[----:B------:R-:W-:Y:S02]  /*1ed0*/  USHF.L.U32 UR10, UR6, 0x6, URZ ;  /* 0x00000006060a7899 */ /* 0x000fe400080006ff */
[----:B------:R-:W-:Y:S02]  /*1ee0*/  USEL UR8, URZ, 0x1, UP0 ;  /* 0x00000001ff087887 */ /* 0x000fe40008000000 */
[----:B------:R-:W-:-:S02]  /*1ef0*/  USEL UR5, UR5, URZ, UP0 ;  /* 0x000000ff05057287 */ /* 0x000fc40008000000 */
[----:B------:R-:W-:Y:S02]  /*1f00*/  UIADD3 UR22, UP0, UPT, UR28, 0x180, URZ ;  /* 0x000001801c167890 */ /* 0x000fe4000ff1e0ff */
[----:B------:R-:W-:Y:S01]  /*1f10*/  LOP3.LUT R12, R12, UR8, RZ, 0x3c, !PT ;  /* 0x000000080c0c7c12 */ /* 0x000fe2000f8e3cff */
[----:B------:R-:W-:Y:S02]  /*1f20*/  ULEA UR8, UR4, UR13, 0xd ;  /* 0x0000000d04087291 */ /* 0x000fe4000f8e68ff */
[----:B------:R-:W-:Y:S01]  /*1f30*/  ULEA UR7, UR5, UR13, 0x3 ;  /* 0x0000000d05077291 */ /* 0x000fe2000f8e18ff */
[----:B-1----:R-:W-:Y:S01]  /*1f40*/  SHF.L.U32 R0, R12, 0x1f, RZ ;  /* 0x0000001f0c007819 */ /* 0x002fe200000006ff */
[----:B------:R-:W-:Y:S02]  /*1f50*/  UIADD3 UR8, UPT, UPT, UR8, 0x4400, URZ ;  /* 0x0000440008087890 */ /* 0x000fe4000fffe0ff */
[----:B------:R-:W-:Y:S02]  /*1f60*/  UIADD3.X UR15, UPT, UPT, URZ, UR29, URZ, UP1, !UPT ;  /* 0x0000001dff0f7290 */ /* 0x000fe40008ffe4ff */
[----:B------:R-:W-:-:S02]  /*1f70*/  ULEA UR16, UR4, UR25, 0xe ;  /* 0x0000001904107291 */ /* 0x000fc4000f8e70ff */
[----:B------:R-:W-:Y:S01]  /*1f80*/  UIADD3.X UR23, UPT, UPT, URZ, UR29, URZ, UP0, !UPT ;  /* 0x0000001dff177290 */ /* 0x000fe200087fe4ff */
[----:B------:R4:W1:Y:S01]  /*1f90*/  SYNCS.PHASECHK.TRANS64.TRYWAIT P0, [UR7+0x40], R0 ;  /* 0x00004000ff0075a7 */ /* 0x0008620008001107 */
[----:B------:R-:W-:Y:S01]  /*1fa0*/  UMOV UR30, 0x0 ;  /* 0x00000000001e7882 */ /* 0x000fe20000000000 */
[----:B------:R-:W-:Y:S01]  /*1fb0*/  UMOV UR31, 0x10000000 ;  /* 0x10000000001f7882 */ /* 0x000fe20000000000 */
[----:B------:R-:W-:Y:S01]  /*1fc0*/  UMOV UR11, UR35 ;  /* 0x00000023000b7c82 */ /* 0x000fe20008000000 */
[----:B------:R-:W-:Y:S01]  /*1fd0*/  UMOV UR12, UR36 ;  /* 0x00000024000c7c82 */ /* 0x000fe20008000000 */
[----:B------:R-:W-:Y:S01]  /*1fe0*/  UMOV UR7, 0x30000 ;  /* 0x0003000000077882 */ /* 0x000fe20000000000 */
[----:B------:R-:W-:Y:S01]  /*1ff0*/  UMOV UR20, UR36 ;  /* 0x0000002400147c82 */ /* 0x000fe20008000000 */
[----:B------:R-:W-:Y:S01]  /*2000*/  UMOV UR17, UR9 ;  /* 0x0000000900117c82 */ /* 0x000fe20008000000 */
[----:B------:R-:W-:Y:S01]  /*2010*/  UMOV UR18, UR10 ;  /* 0x0000000a00127c82 */ /* 0x000fe20008000000 */
[----:B------:R4:W-:Y:S01]  /*2020*/  UTMALDG.3D [UR8], [UR14], desc[UR30] ;  /* 0x00001e080e0075b4 */ /* 0x0009e20008011000 */
[----:B------:R-:W-:Y:S01]  /*2030*/  UIADD3 UR6, UPT, UPT, UR6, 0x1, URZ ;  /* 0x0000000106067890 */ /* 0x000fe2000fffe0ff */
[----:B------:R-:W-:-:S03]  /*2040*/  UMOV UR4, UR5 ;  /* 0x0000000500047c82 */ /* 0x000fc60008000000 */
[----:B------:R-:W-:Y:S01]  /*2050*/  UISETP.NE.AND UP0, UPT, UR6, UR26, UPT ;  /* 0x0000001a0600728c */ /* 0x000fe2000bf05270 */
[----:B------:R4:W-:Y:S08]  /*2060*/  UTMALDG.3D.MULTICAST [UR16], [UR22], UR7, desc[UR30] ;  /* 0x00001e10160073b4 */ /* 0x0009f00008011807 */
[----:B----4-:R-:W-:Y:S05]  /*2070*/  BRA.U UP0, `(.L_x_39) ;  /* 0xfffffffd004c7547 */ /* 0x010fea000b83ffff */
.L_x_33:
[C---:B------:R-:W-:Y:S01]  /*2080*/  LEA R3, R11.reuse, UR13, 0x3 ;  /* 0x0000000d0b037c11 */ /* 0x040fe2000f8e18ff */
[----:B------:R-:W-:Y:S01]  /*2090*/  NOP ;  /* 0x0000000000007918 */ /* 0x000fe20000000000 */
[----:B-1----:R-:W-:Y:S02]  /*20a0*/  SHF.L.U32 R0, R10, 0x1f, RZ ;  /* 0x0000001f0a007819 */ /* 0x002fe400000006ff */
[----:B------:R-:W-:Y:S02]  /*20b0*/  LEA R4, R11, UR13, 0x4 ;  /* 0x0000000d0b047c11 */ /* 0x000fe4000f8e20ff */
[----:B---3--:R-:W1:Y:S02]  /*20c0*/  SYNCS.PHASECHK.TRANS64.TRYWAIT P0, [R3+URZ+0xd0], R0 ;  /* 0x0000d000030075a7 */ /* 0x008e6400080011ff */
[----:B-1----:R-:W-:Y:S05]  /*20d0*/  @!P0 BRA `(.L_x_40) ;  /* 0x00000068004c8947 */ /* 0x002fea0003800000 */
.L_x_146:
[----:B------:R-:W3:Y:S01]  /*20e0*/  LDS.128 R4, [R4+0x160] ;  /* 0x0001600004047984 */ /* 0x000ee20000000c00 */
[----:B------:R-:W-:Y:S01]  /*20f0*/  UISETP.GE.AND UP0, UPT, UR42, 0x1, UPT ;  /* 0x000000012a00788c */ /* 0x000fe2000bf06270 */
[----:B------:R-:W-:Y:S01]  /*2100*/  @!PT LDS RZ, [RZ] ;  /* 0x00000000fffff984 */ /* 0x000fe20000000800 */
[----:B------:R-:W-:Y:S01]  /*2110*/  @!PT LDS RZ, [RZ] ;  /* 0x00000000fffff984 */ /* 0x000fe20000000800 */
[----:B------:R-:W-:Y:S01]  /*2120*/  @!PT LDS RZ, [RZ] ;  /* 0x00000000fffff984 */ /* 0x000fe20000000800 */
[----:B------:R-:W-:Y:S01]  /*2130*/  @!PT LDS RZ, [RZ] ;  /* 0x00000000fffff984 */ /* 0x000fe20000000800 */
[----:B------:R4:W-:Y:S06]  /*2140*/  MEMBAR.ALL.CTA ;  /* 0x0000000000007992 */ /* 0x0009ec0000008000 */
[----:B----4-:R-:W4:Y:S01]  /*2150*/  FENCE.VIEW.ASYNC.S ;  /* 0x00000000000073c6 */ /* 0x010f220000000000 */
[----:B---3--:R-:W-:-:S13]  /*2160*/  LOP3.LUT P0, RZ, R6, 0x1, RZ, 0xc0, !PT ;  /* 0x0000000106ff7812 */ /* 0x008fda000780c0ff */
[----:B----4-:R-:W-:Y:S01]  /*2170*/  VOTEU.ANY UP1, P0 ;  /* 0x0000000000ff7886 */ /* 0x010fe20000020100 */
[----:B------:R-:W-:-:S13]  /*2180*/  PLOP3.LUT P0, PT, PT, PT, UP1, 0x80, 0x8 ;  /* 0x000000000008781c */ /* 0x000fda0003f0f018 */
[----:B-1----:R-:W-:Y:S02]  /*2190*/  @P0 LOP3.LUT R0, R5, 0xffff, RZ, 0xc0, !PT ;  /* 0x0000ffff05000812 */ /* 0x002fe400078ec0ff */
[----:B------:R-:W-:Y:S02]  /*21a0*/  @P0 MOV R2, R4 ;  /* 0x0000000400020202 */ /* 0x000fe40000000f00 */
[----:B------:R-:W-:Y:S01]  /*21b0*/  @P0 R2UR UR6, R0 ;  /* 0x00000000000602ca */ /* 0x000fe200000e0000 */
[----:B------:R-:W-:Y:S01]  /*21c0*/  VIADD R0, R3, 0xe0 ;  /* 0x000000e003007836 */ /* 0x000fe20000000000 */
[----:B------:R-:W-:Y:S02]  /*21d0*/  @P0 SHF.R.U32.HI R4, RZ, 0x10, R5 ;  /* 0x00000010ff040819 */ /* 0x000fe40000011605 */
[----:B------:R-:W-:Y:S02]  /*21e0*/  @P0 R2UR UR7, R2 ;  /* 0x00000000020702ca */ /* 0x000fe400000e0000 */
[----:B------:R-:W-:-:S02]  /*21f0*/  PRMT R0, RZ, 0x654, R0 ;  /* 0x00000654ff007816 */ /* 0x000fc40000000000 */
[----:B------:R-:W-:Y:S02]  /*2200*/  @P0 R2UR UR4, R4 ;  /* 0x00000000040402ca */ /* 0x000fe400000e0000 */
[----:B------:R1:W-:Y:S03]  /*2210*/  SYNCS.ARRIVE.TRANS64.RED.A1T0 RZ, [R0+URZ], RZ ;  /* 0x000000ff00ff79a7 */ /* 0x0003e600081004ff */
[----:B------:R-:W-:-:S04]  /*2220*/  @UP1 UMOV UR27, UR6 ;  /* 0x00000006001b1c82 */ /* 0x000fc80008000000 */
[----:B------:R-:W-:-:S04]  /*2230*/  @UP1 UMOV UR37, UR7 ;  /* 0x0000000700251c82 */ /* 0x000fc80008000000 */
[----:B------:R-:W-:Y:S01]  /*2240*/  @UP1 UMOV UR36, UR4 ;  /* 0x0000000400241c82 */ /* 0x000fe20008000000 */
[----:B------:R-:W-:Y:S05]  /*2250*/  BRA.U !UP0, `(.L_x_41) ;  /* 0x0000000108d47547 */ /* 0x000fea000b800000 */
[----:B------:R-:W2:Y:S01]  /*2260*/  LDCU.128 UR16, c[0x0][0xb10] ;  /* 0x00016200ff1077ac */ /* 0x000ea20008000c00 */
[----:B------:R-:W3:Y:S01]  /*2270*/  LDCU UR12, c[0x0][0xb20] ;  /* 0x00016400ff0c77ac */ /* 0x000ee20008000800 */
[----:B------:R-:W4:Y:S01]  /*2280*/  LDCU UR20, c[0x0][0xb0c] ;  /* 0x00016180ff1477ac */ /* 0x000f220008000800 */
[----:B------:R-:W1:Y:S01]  /*2290*/  LDCU.64 UR8, c[0x0][0xb28] ;  /* 0x00016500ff0877ac */ /* 0x000e620008000a00 */
[----:B------:R-:W-:Y:S02]  /*22a0*/  UISETP.NE.AND UP3, UPT, UR42, 0x1, UPT ;  /* 0x000000012a00788c */ /* 0x000fe4000bf65270 */
[----:B--2---:R-:W-:Y:S02]  /*22b0*/  UIMAD.WIDE.U32 UR10, UR38, UR19, URZ ;  /* 0x00000013260a72a5 */ /* 0x004fe4000f8e00ff */
[----:B------:R-:W-:Y:S02]  /*22c0*/  UIMAD.WIDE.U32 UR6, UR39, UR16, URZ ;  /* 0x00000010270672a5 */ /* 0x000fe4000f8e00ff */
[----:B------:R-:W-:-:S02]  /*22d0*/  UISETP.NE.AND UP0, UPT, UR18, 0x1, UPT ;  /* 0x000000011200788c */ /* 0x000fc4000bf05270 */
[----:B------:R-:W-:Y:S01]  /*22e0*/  UIMAD.WIDE.U32 UR22, UR27, UR19, URZ ;  /* 0x000000131b1672a5 */ /* 0x000fe2000f8e00ff */
[----:B------:R-:W-:Y:S02]  /*22f0*/  UMOV UR10, UR11 ;  /* 0x0000000b000a7c82 */ /* 0x000fe40008000000 */
[----:B------:R-:W-:Y:S01]  /*2300*/  UMOV UR6, UR7 ;  /* 0x0000000700067c82 */ /* 0x000fe20008000000 */
[----:B---3--:R-:W-:Y:S02]  /*2310*/  USHF.R.U32.HI UR10, URZ, UR12, UR10 ;  /* 0x0000000cff0a7299 */ /* 0x008fe4000801160a */
[----:B------:R-:W-:Y:S02]  /*2320*/  USHF.R.U32.HI UR7, URZ, UR17, UR6 ;  /* 0x00000011ff077299 */ /* 0x000fe40008011606 */
[----:B----4-:R-:W-:Y:S02]  /*2330*/  UISETP.NE.AND UP2, UPT, UR20, 0x1, UPT ;  /* 0x000000011400788c */ /* 0x010fe4000bf45270 */
[----:B------:R-:W-:-:S02]  /*2340*/  USEL UR6, UR38, UR10, !UP0 ;  /* 0x0000000a26067287 */ /* 0x000fc4000c000000 */
[----:B------:R-:W-:Y:S02]  /*2350*/  USEL UR7, UR39, UR7, !UP2 ;  /* 0x0000000727077287 */ /* 0x000fe4000d000000 */
[----:B-1----:R-:W-:Y:S01]  /*2360*/  UIMAD.WIDE.U32 UR10, UR6, UR8, URZ ;  /* 0x00000008060a72a5 */ /* 0x002fe2000f8e00ff */
[----:B------:R-:W-:Y:S01]  /*2370*/  UMOV UR4, UR23 ;  /* 0x0000001700047c82 */ /* 0x000fe20008000000 */
[----:B------:R-:W-:Y:S02]  /*2380*/  UIMAD.WIDE.U32 UR14, UR37, UR16, URZ ;  /* 0x00000010250e72a5 */ /* 0x000fe4000f8e00ff */
[----:B------:R-:W-:-:S03]  /*2390*/  UIMAD.WIDE.U32 UR22, UR7, UR8, URZ ;  /* 0x00000008071672a5 */ /* 0x000fc6000f8e00ff */
[----:B------:R-:W-:Y:S01]  /*23a0*/  UMOV UR10, UR11 ;  /* 0x0000000b000a7c82 */ /* 0x000fe20008000000 */
[----:B------:R-:W-:Y:S02]  /*23b0*/  USHF.R.U32.HI UR4, URZ, UR12, UR4 ;  /* 0x0000000cff047299 */ /* 0x000fe40008011604 */
[----:B------:R-:W-:Y:S01]  /*23c0*/  @UP3 USHF.R.U32.HI UR6, URZ, UR9, UR10 ;  /* 0x00000009ff063299 */ /* 0x000fe2000801160a */
[----:B------:R-:W-:Y:S01]  /*23d0*/  UMOV UR14, UR15 ;  /* 0x0000000f000e7c82 */ /* 0x000fe20008000000 */
[----:B------:R-:W-:Y:S01]  /*23e0*/  UMOV UR22, UR23 ;  /* 0x0000001700167c82 */ /* 0x000fe20008000000 */
[----:B------:R-:W-:Y:S02]  /*23f0*/  USHF.R.U32.HI UR17, URZ, UR17, UR14 ;  /* 0x00000011ff117299 */ /* 0x000fe4000801160e */
[----:B------:R-:W-:Y:S02]  /*2400*/  USEL UR4, UR27, UR4, !UP0 ;  /* 0x000000041b047287 */ /* 0x000fe4000c000000 */
[----:B------:R-:W-:-:S02]  /*2410*/  @UP3 USHF.R.U32.HI UR7, URZ, UR9, UR22 ;  /* 0x00000009ff073299 */ /* 0x000fc40008011616 */
[----:B------:R-:W-:Y:S02]  /*2420*/  UIMAD UR10, UR42, UR6, URZ ;  /* 0x000000062a0a72a4 */ /* 0x000fe4000f8e02ff */
[----:B------:R-:W-:Y:S02]  /*2430*/  USEL UR6, UR37, UR17, !UP2 ;  /* 0x0000001125067287 */ /* 0x000fe4000d000000 */
[----:B------:R-:W-:Y:S02]  /*2440*/  UIMAD UR12, UR42, UR7, URZ ;  /* 0x000000072a0c72a4 */ /* 0x000fe4000f8e02ff */
[----:B------:R-:W-:Y:S02]  /*2450*/  UISETP.GE.AND UP0, UPT, UR4, UR10, UPT ;  /* 0x0000000a0400728c */ /* 0x000fe4000bf06270 */
[----:B------:R-:W-:Y:S02]  /*2460*/  UIMAD.WIDE.U32 UR10, UR4, UR8, URZ ;  /* 0x00000008040a72a5 */ /* 0x000fe4000f8e00ff */
[----:B------:R-:W-:-:S02]  /*2470*/  UISETP.GE.OR UP0, UPT, UR6, UR12, UP0 ;  /* 0x0000000c0600728c */ /* 0x000fc40008706670 */
[----:B------:R-:W-:Y:S02]  /*2480*/  UIMAD.WIDE.U32 UR14, UR6, UR8, URZ ;  /* 0x00000008060e72a5 */ /* 0x000fe4000f8e00ff */
[----:B------:R-:W-:Y:S01]  /*2490*/  UIADD3 UR12, UPT, UPT, -UR6, URZ, URZ ;  /* 0x000000ff060c7290 */ /* 0x000fe2000fffe1ff */
[----:B------:R-:W-:Y:S01]  /*24a0*/  UMOV UR10, UR11 ;  /* 0x0000000b000a7c82 */ /* 0x000fe20008000000 */
[----:B------:R-:W-:Y:S02]  /*24b0*/  UIADD3 UR11, UPT, UPT, -UR4, URZ, URZ ;  /* 0x000000ff040b7290 */ /* 0x000fe4000fffe1ff */
[----:B------:R-:W-:-:S03]  /*24c0*/  USHF.R.U32.HI UR10, URZ, UR9, UR10 ;  /* 0x00000009ff0a7299 */ /* 0x000fc6000801160a */
[----:B------:R-:W-:Y:S01]  /*24d0*/  @!UP0 UMOV UR8, UR15 ;  /* 0x0000000f00088c82 */ /* 0x000fe20008000000 */
[----:B------:R-:W-:Y:S02]  /*24e0*/  UIMAD UR11, UR18, UR11, UR27 ;  /* 0x0000000b120b72a4 */ /* 0x000fe4000f8e021b */
[----:B------:R-:W-:Y:S02]  /*24f0*/  USEL UR10, UR4, UR10, !UP3 ;  /* 0x0000000a040a7287 */ /* 0x000fe4000d800000 */
[----:B------:R-:W-:Y:S02]  /*2500*/  @!UP0 USHF.R.U32.HI UR8, URZ, UR9, UR8 ;  /* 0x00000009ff088299 */ /* 0x000fe40008011608 */
[----:B------:R-:W-:Y:S02]  /*2510*/  UIADD3 UR9, UPT, UPT, -UR10, URZ, URZ ;  /* 0x000000ff0a097290 */ /* 0x000fe4000fffe1ff */
[----:B------:R-:W-:Y:S02]  /*2520*/  @!UP0 USEL UR8, UR6, UR8, !UP3 ;  /* 0x0000000806088287 */ /* 0x000fe4000d800000 */
[----:B------:R-:W-:-:S02]  /*2530*/  UIMAD UR9, UR42, UR9, UR4 ;  /* 0x000000092a0972a4 */ /* 0x000fc4000f8e0204 */
[----:B------:R-:W-:Y:S02]  /*2540*/  @!UP0 UIADD3 UR10, UPT, UPT, UR10, -UR8, URZ ;  /* 0x800000080a0a8290 */ /* 0x000fe4000fffe0ff */
[----:B------:R-:W-:Y:S02]  /*2550*/  @!UP0 UIMAD UR8, UR9, UR7, UR8 ;  /* 0x00000007090882a4 */ /* 0x000fe4000f8e0208 */
[----:B------:R-:W-:Y:S02]  /*2560*/  @!UP0 UIMAD UR4, UR42, UR10, UR6 ;  /* 0x0000000a2a0482a4 */ /* 0x000fe4000f8e0206 */
[----:B------:R-:W-:Y:S02]  /*2570*/  UIMAD UR7, UR20, UR12, UR37 ;  /* 0x0000000c140772a4 */ /* 0x000fe4000f8e0225 */
[----:B------:R-:W-:Y:S01]  /*2580*/  UIMAD UR27, UR4, UR18, UR11 ;  /* 0x00000012041b72a4 */ /* 0x000fe2000f8e020b */
[----:B------:R-:W-:Y:S02]  /*2590*/  @!UP0 UMOV UR6, UR8 ;  /* 0x0000000800068c82 */ /* 0x000fe40008000000 */
[----:B------:R-:W-:-:S12]  /*25a0*/  UIMAD UR37, UR6, UR20, UR7 ;  /* 0x00000014062572a4 */ /* 0x000fd8000f8e0207 */
.L_x_41:
[----:B------:R-:W3:Y:S02]  /*25b0*/  LDCU UR4, c[0x0][0xb30] ;  /* 0x00016600ff0477ac */ /* 0x000ee40008000800 */
[----:B---3--:R-:W-:-:S09]  /*25c0*/  UISETP.NE.AND UP0, UPT, UR4, 0x1, UPT ;  /* 0x000000010400788c */ /* 0x008fd2000bf05270 */
[----:B------:R-:W-:Y:S05]  /*25d0*/  BRA.U UP0, `(.L_x_42) ;  /* 0x0000000100447547 */ /* 0x000fea000b800000 */
[----:B------:R-:W3:Y:S01]  /*25e0*/  LDCU.128 UR16, c[0x0][0xb10] ;  /* 0x00016200ff1077ac */ /* 0x000ee20008000c00 */
[----:B------:R-:W4:Y:S01]  /*25f0*/  LDCU UR10, c[0x0][0xb0c] ;  /* 0x00016180ff0a77ac */ /* 0x000f220008000800 */
[----:B------:R-:W1:Y:S01]  /*2600*/  LDCU UR11, c[0x0][0xb20] ;  /* 0x00016400ff0b77ac */ /* 0x000e620008000800 */
[----:B---3--:R-:W-:Y:S02]  /*2610*/  UIMAD.WIDE.U32 UR8, UR37, UR16, URZ ;  /* 0x00000010250872a5 */ /* 0x008fe4000f8e00ff */
[----:B------:R-:W-:Y:S02]  /*2620*/  UIMAD.WIDE.U32 UR6, UR27, UR19, URZ ;  /* 0x000000131b0672a5 */ /* 0x000fe4000f8e00ff */
[----:B----4-:R-:W-:Y:S02]  /*2630*/  UISETP.NE.AND UP2, UPT, UR10, 0x1, UPT ;  /* 0x000000010a00788c */ /* 0x010fe4000bf45270 */
[----:B------:R-:W-:Y:S01]  /*2640*/  UISETP.NE.AND UP0, UPT, UR18, 0x1, UPT ;  /* 0x000000011200788c */ /* 0x000fe2000bf05270 */
[----:B------:R-:W-:-:S02]  /*2650*/  UMOV UR8, UR9 ;  /* 0x0000000900087c82 */ /* 0x000fc40008000000 */
[----:B------:R-:W-:Y:S01]  /*2660*/  UMOV UR4, UR7 ;  /* 0x0000000700047c82 */ /* 0x000fe20008000000 */
[----:B------:R-:W-:Y:S02]  /*2670*/  USHF.R.U32.HI UR17, URZ, UR17, UR8 ;  /* 0x00000011ff117299 */ /* 0x000fe40008011608 */
[----:B-1----:R-:W-:Y:S02]  /*2680*/  USHF.R.U32.HI UR4, URZ, UR11, UR4 ;  /* 0x0000000bff047299 */ /* 0x002fe40008011604 */
[----:B------:R-:W-:Y:S02]  /*2690*/  USEL UR6, UR37, UR17, !UP2 ;  /* 0x0000001125067287 */ /* 0x000fe4000d000000 */
[----:B------:R-:W-:-:S04]  /*26a0*/  USEL UR4, UR27, UR4, !UP0 ;  /* 0x000000041b047287 */ /* 0x000fc8000c000000 */
[----:B------:R-:W-:Y:S02]  /*26b0*/  UIADD3 UR7, UPT, UPT, UR6, -UR4, URZ ;  /* 0x8000000406077290 */ /* 0x000fe4000fffe0ff */
[----:B------:R-:W-:Y:S02]  /*26c0*/  UIADD3 UR4, UPT, UPT, -UR6, UR4, URZ ;  /* 0x0000000406047290 */ /* 0x000fe4000fffe1ff */
[----:B------:R-:W-:Y:S02]  /*26d0*/  UIMAD UR27, UR7, UR18, UR27 ;  /* 0x00000012071b72a4 */ /* 0x000fe4000f8e021b */
[----:B------:R-:W-:-:S12]  /*26e0*/  UIMAD UR37, UR4, UR10, UR37 ;  /* 0x0000000a042572a4 */ /* 0x000fd8000f8e0225 */
.L_x_42:
[----:B------:R-:W-:Y:S01]  /*26f0*/  VIADD R11, R11, 0x1 ;  /* 0x000000010b0b7836 */ /* 0x000fe20000000000 */
[----:B------:R-:W-:Y:S02]  /*2700*/  R2UR UR6, R48 ;  /* 0x00000000300672ca */ /* 0x000fe400000e0000 */
[----:B------:R-:W-:Y:S02]  /*2710*/  R2UR UR4, R47 ;  /* 0x000000002f0472ca */ /* 0x000fe400000e0000 */
[C---:B------:R-:W-:Y:S02]  /*2720*/  ISETP.NE.AND P0, PT, R11.reuse, 0x2, PT ;  /* 0x000000020b00780c */ /* 0x040fe40003f05270 */
[----:B------:R-:W-:Y:S02]  /*2730*/  PLOP3.LUT P1, PT, PT, PT, PT, 0x80, 0x8 ;  /* 0x000000000008781c */ /* 0x000fe40003f2f070 */
[----:B-1----:R-:W-:Y:S02]  /*2740*/  SEL R0, RZ, 0x1, P0 ;  /* 0x00000001ff007807 */ /* 0x002fe40000000000 */
[----:B------:R-:W-:-:S02]  /*2750*/  SEL R11, R11, RZ, P0 ;  /* 0x000000ff0b0b7207 */ /* 0x000fc40000000000 */
[----:B------:R-:W-:Y:S01]  /*2760*/  LOP3.LUT R10, R10, R0, RZ, 0x3c, !PT ;  /* 0x000000000a0a7212 */ /* 0x000fe200078e3cff */
[----:B------:R-:W-:Y:S02]  /*2770*/  UIADD3 UR30, UPT, UPT, UR37, UR6, URZ ;  /* 0x00000006251e7290 */ /* 0x000fe4000fffe0ff */
[----:B------:R-:W-:Y:S01]  /*2780*/  UIADD3 UR31, UPT, UPT, UR27, UR4, URZ ;  /* 0x000000041b1f7290 */ /* 0x000fe2000fffe0ff */
[----:B------:R-:W-:Y:S11]  /*2790*/  BRA.U UP1, `(.L_x_43) ;  /* 0xfffffff101587547 */ /* 0x000ff6000b83ffff */
[----:B------:R-:W-:Y:S01]  /*27a0*/  UIADD3 UR13, UPT, UPT, UR13, 0x40, URZ ;  /* 0x000000400d0d7890 */ /* 0x000fe2000fffe0ff */
[----:B------:R-:W-:-:S03]  /*27b0*/  SHF.L.U32 R2, R12, 0x1f, RZ ;  /* 0x0000001f0c027819 */ /* 0x000fc600000006ff */
[----:B------:R-:W-:-:S09]  /*27c0*/  ULEA UR4, UR5, UR13, 0x3 ;  /* 0x0000000d05047291 */ /* 0x000fd2000f8e18ff */
[----:B------:R-:W1:Y:S02]  /*27d0*/  SYNCS.PHASECHK.TRANS64.TRYWAIT P0, [UR4], R2 ;  /* 0x00000002ff0075a7 */ /* 0x000e640008001104 */
[----:B-1----:R-:W-:Y:S05]  /*27e0*/  @!P0 BRA `(.L_x_44) ;  /* 0x00000060009c8947 */ /* 0x002fea0003800000 */
.L_x_148:
[----:B------:R-:W-:-:S04]  /*27f0*/  UIADD3 UR4, UPT, UPT, UR5, 0x1, URZ ;  /* 0x0000000105047890 */ /* 0x000fc8000fffe0ff */
[----:B------:R-:W-:-:S04]  /*2800*/  UISETP.NE.AND UP0, UPT, UR4, 0x8, UPT ;  /* 0x000000080400788c */ /* 0x000fc8000bf05270 */
[----:B------:R-:W-:Y:S02]  /*2810*/  USEL UR6, URZ, 0x1, UP0 ;  /* 0x00000001ff067887 */ /* 0x000fe40008000000 */
[----:B------:R-:W-:-:S04]  /*2820*/  USEL UR4, UR4, URZ, UP0 ;  /* 0x000000ff04047287 */ /* 0x000fc80008000000 */
[----:B------:R-:W-:Y:S01]  /*2830*/  ULEA UR5, UR4, UR13, 0x3 ;  /* 0x0000000d04057291 */ /* 0x000fe2000f8e18ff */
[----:B-1----:R-:W-:-:S04]  /*2840*/  LOP3.LUT R2, R12, UR6, RZ, 0x3c, !PT ;  /* 0x000000060c027c12 */ /* 0x002fc8000f8e3cff */
[----:B------:R-:W-:-:S04]  /*2850*/  SHF.L.U32 R3, R2, 0x1f, RZ ;  /* 0x0000001f02037819 */ /* 0x000fc800000006ff */
[----:B------:R-:W1:Y:S02]  /*2860*/  SYNCS.PHASECHK.TRANS64.TRYWAIT P0, [UR5], R3 ;  /* 0x00000003ff0075a7 */ /* 0x000e640008001105 */
[----:B-1----:R-:W-:Y:S05]  /*2870*/  @!P0 BRA `(.L_x_45) ;  /* 0x0000006000908947 */ /* 0x002fea0003800000 */
.L_x_150:
[----:B------:R-:W-:-:S04]  /*2880*/  UIADD3 UR4, UPT, UPT, UR4, 0x1, URZ ;  /* 0x0000000104047890 */ /* 0x000fc8000fffe0ff */
[----:B------:R-:W-:-:S04]  /*2890*/  UISETP.NE.AND UP0, UPT, UR4, 0x8, UPT ;  /* 0x000000080400788c */ /* 0x000fc8000bf05270 */
[----:B------:R-:W-:Y:S02]  /*28a0*/  USEL UR6, URZ, 0x1, UP0 ;  /* 0x00000001ff067887 */ /* 0x000fe40008000000 */
[----:B------:R-:W-:-:S04]  /*28b0*/  USEL UR4, UR4, URZ, UP0 ;  /* 0x000000ff04047287 */ /* 0x000fc80008000000 */
[----:B------:R-:W-:Y:S01]  /*28c0*/  ULEA UR5, UR4, UR13, 0x3 ;  /* 0x0000000d04057291 */ /* 0x000fe2000f8e18ff */
[----:B------:R-:W-:-:S04]  /*28d0*/  LOP3.LUT R2, R2, UR6, RZ, 0x3c, !PT ;  /* 0x0000000602027c12 */ /* 0x000fc8000f8e3cff */
[----:B-1----:R-:W-:-:S04]  /*28e0*/  SHF.L.U32 R3, R2, 0x1f, RZ ;  /* 0x0000001f02037819 */ /* 0x002fc800000006ff */
[----:B------:R-:W1:Y:S02]  /*28f0*/  SYNCS.PHASECHK.TRANS64.TRYWAIT P0, [UR5], R3 ;  /* 0x00000003ff0075a7 */ /* 0x000e640008001105 */
[----:B-1----:R-:W-:Y:S05]  /*2900*/  @!P0 BRA `(.L_x_46) ;  /* 0x0000006000848947 */ /* 0x002fea0003800000 */
.L_x_152:
        /* <DEDUP_REMOVED lines=9> */
.L_x_154:
        /* <DEDUP_REMOVED lines=9> */
.L_x_156:
        /* <DEDUP_REMOVED lines=9> */
.L_x_158:
        /* <DEDUP_REMOVED lines=9> */
.L_x_160:
[----:B------:R-:W-:-:S04]  /*2b50*/  UIADD3 UR4, UPT, UPT, UR4, 0x1, URZ ;  /* 0x0000000104047890 */ /* 0x000fc8000fffe0ff */
[----:B------:R-:W-:-:S04]  /*2b60*/  UISETP.NE.AND UP0, UPT, UR4, 0x8, UPT ;  /* 0x000000080400788c */ /* 0x000fc8000bf05270 */
[----:B------:R-:W-:Y:S02]  /*2b70*/  USEL UR5, URZ, 0x1, UP0 ;  /* 0x00000001ff057887 */ /* 0x000fe40008000000 */
[----:B------:R-:W-:-:S04]  /*2b80*/  USEL UR4, UR4, URZ, UP0 ;  /* 0x000000ff04047287 */ /* 0x000fc80008000000 */
[----:B------:R-:W-:Y:S01]  /*2b90*/  ULEA UR4, UR4, UR13, 0x3 ;  /* 0x0000000d04047291 */ /* 0x000fe2000f8e18ff */
[----:B------:R-:W-:-:S04]  /*2ba0*/  LOP3.LUT R2, R2, UR5, RZ, 0x3c, !PT ;  /* 0x0000000502027c12 */ /* 0x000fc8000f8e3cff */
[----:B------:R-:W-:Y:S01]  /*2bb0*/  SHF.L.U32 R2, R2, 0x1f, RZ ;  /* 0x0000001f02027819 */ /* 0x000fe200000006ff */
[----:B-1----:R-:W-:-:S07]  /*2bc0*/  IMAD.U32 R0, RZ, RZ, UR4 ;  /* 0x00000004ff007e24 */ /* 0x002fce000f8e00ff */
.L_x_51:
[----:B-1----:R1:W3:Y:S02]  /*2bd0*/  SYNCS.PHASECHK.TRANS64.TRYWAIT P0, [R0+URZ], R2 ;  /* 0x00000002000075a7 */ /* 0x0022e400080011ff */
[----:B---3--:R-:W-:Y:S05]  /*2be0*/  @!P0 NANOSLEEP.SYNCS 0x989680 ;  /* 0x009896800000895d */ /* 0x008fea0003900000 */
[----:B------:R-:W3:Y:S02]  /*2bf0*/  @!P0 SYNCS.PHASECHK.TRANS64 P0, [R0+URZ], R2 ;  /* 0x00000002000085a7 */ /* 0x000ee400080010ff */
[----:B--23--:R-:W-:Y:S05]  /*2c00*/  @P0 EXIT ;  /* 0x000000000000094d */ /* 0x00cfea0003800000 */
[----:B------:R-:W-:Y:S05]  /*2c10*/  BRA `(.L_x_51) ;  /* 0xfffffffc00ec7947 */ /* 0x000fea000383ffff */
.L_x_23:
[----:B------:R-:W2:Y:S02]  /*2c20*/  S2UR UR4, SR_CgaCtaId ;  /* 0x00000000000479c3 */ /* 0x000ea40000008800 */
[----:B--2---:R-:W-:-:S04]  /*2c30*/  UISETP.NE.AND UP0, UPT, UR4, URZ, UPT ;  /* 0x000000ff0400728c */ /* 0x004fc8000bf05270 */
[----:B------:R-:W-:-:S09]  /*2c40*/  UISETP.NE.OR UP0, UPT, UR18, 0x1, UP0 ;  /* 0x000000011200788c */ /* 0x000fd20008705670 */
[----:B------:R-:W-:Y:S05]  /*2c50*/  BRA.U UP0, `(.L_x_52) ;  /* 0x00000005004c7547 */ /* 0x000fea000b800000 */
[----:B------:R-:W2:Y:S01]  /*2c60*/  S2UR UR5, SR_CgaCtaId ;  /* 0x00000000000579c3 */ /* 0x000ea20000008800 */
[----:B------:R-:W-:Y:S01]  /*2c70*/  UMOV UR4, 0x400 ;  /* 0x0000040000047882 */ /* 0x000fe20000000000 */
[----:B------:R-:W-:Y:S01]  /*2c80*/  ISETP.GE.U32.AND P2, PT, R0, 0x2, PT ;  /* 0x000000020000780c */ /* 0x000fe20003f46070 */
[----:B------:R-:W-:Y:S01]  /*2c90*/  IMAD.MOV.U32 R12, RZ, RZ, 0x1 ;  /* 0x00000001ff0c7424 */ /* 0x000fe200078e00ff */
[----:B------:R-:W-:Y:S02]  /*2ca0*/  CS2R R10, SRZ ;  /* 0x00000000000a7805 */ /* 0x000fe4000001ff00 */
[----:B------:R-:W-:Y:S01]  /*2cb0*/  CS2R R8, SRZ ;  /* 0x0000000000087805 */ /* 0x000fe2000001ff00 */
[----:B--2---:R-:W-:-:S03]  /*2cc0*/  ULEA UR6, UR5, UR4, 0x18 ;  /* 0x0000000405067291 */ /* 0x004fc6000f8ec0ff */
[----:B------:R-:W-:-:S09]  /*2cd0*/  UMOV UR5, URZ ;  /* 0x000000ff00057c82 */ /* 0x000fd20008000000 */
.L_x_56:
[----:B------:R-:W-:Y:S02]  /*2ce0*/  LEA R2, R8, UR6, 0x3 ;  /* 0x0000000608027c11 */ /* 0x000fe4000f8e18ff */
[----:B------:R-:W-:-:S03]  /*2cf0*/  SHF.L.U32 R4, R9, 0x1f, RZ ;  /* 0x0000001f09047819 */ /* 0x000fc600000006ff */
[----:B------:R-:W-:Y:S01]  /*2d00*/  VIADD R5, R2, 0x140 ;  /* 0x0000014002057836 */ /* 0x000fe20000000000 */
[----:B------:R-:W2:Y:S02]  /*2d10*/  SYNCS.PHASECHK.TRANS64.TRYWAIT P0, [R2+URZ+0x130], R4 ;  /* 0x00013004020075a7 */ /* 0x000ea400080011ff */
[----:B--2---:R-:W-:Y:S05]  /*2d20*/  @!P0 BRA `(.L_x_53) ;  /* 0x0000005c00f48947 */ /* 0x004fea0003800000 */
.L_x_161:
[----:B------:R-:W-:Y:S01]  /*2d30*/  ULEA UR4, UR5, UR6, 0x3 ;  /* 0x0000000605047291 */ /* 0x000fe2000f8e18ff */
[----:B--2---:R-:W-:Y:S01]  /*2d40*/  PRMT R2, RZ, 0x654, R5 ;  /* 0x00000654ff027816 */ /* 0x004fe20000000005 */
[----:B------:R-:W-:Y:S01]  /*2d50*/  @!P2 IMAD.MOV.U32 R4, RZ, RZ, 0x10 ;  /* 0x00000010ff04a424 */ /* 0x000fe200078e00ff */
[----:B------:R-:W-:Y:S01]  /*2d60*/  SHF.L.U32 R5, R12, 0x1f, RZ ;  /* 0x0000001f0c057819 */ /* 0x000fe200000006ff */
[----:B------:R-:W-:Y:S01]  /*2d70*/  UIADD3 UR7, UPT, UPT, UR4, 0xd0, URZ ;  /* 0x000000d004077890 */ /* 0x000fe2000fffe0ff */
[----:B------:R2:W-:Y:S05]  /*2d80*/  SYNCS.ARRIVE.TRANS64.RED.A1T0 RZ, [R2+URZ], RZ ;  /* 0x000000ff02ff79a7 */ /* 0x0005ea00081004ff */
[----:B------:R-:W-:Y:S01]  /*2d90*/  IMAD.U32 R6, RZ, RZ, UR7 ;  /* 0x00000007ff067e24 */ /* 0x000fe2000f8e00ff */
[----:B------:R-:W3:Y:S04]  /*2da0*/  SYNCS.PHASECHK.TRANS64.TRYWAIT P0, [UR4+0xe0], R5 ;  /* 0x0000e005ff0075a7 */ /* 0x000ee80008001104 */
[----:B------:R-:W-:Y:S01]  /*2db0*/  PRMT R6, R0, 0x654, R6 ;  /* 0x0000065400067816 */ /* 0x000fe20000000006 */
[----:B--23--:R-:W-:Y:S06]  /*2dc0*/  @!P0 BRA `(.L_x_54) ;  /* 0x0000005c00e08947 */ /* 0x00cfec0003800000 */
.L_x_163:
[----:B------:R-:W-:Y:S01]  /*2dd0*/  ULEA UR8, UR5, UR6, 0x4 ;  /* 0x0000000605087291 */ /* 0x000fe2000f8e20ff */
[----:B------:R-:W-:Y:S01]  /*2de0*/  SEL R3, R6, R3, !P2 ;  /* 0x0000000306037207 */ /* 0x000fe20005000000 */
[----:B------:R-:W-:Y:S01]  /*2df0*/  UIADD3 UR9, UPT, UPT, UR4, 0xd0, URZ ;  /* 0x000000d004097890 */ /* 0x000fe2000fffe0ff */
[----:B--2---:R-:W-:Y:S01]  /*2e00*/  LEA R2, R11, UR6, 0x3 ;  /* 0x000000060b027c11 */ /* 0x004fe2000f8e18ff */
[----:B------:R-:W-:Y:S01]  /*2e10*/  UIADD3 UR8, UPT, UPT, UR8, 0x160, URZ ;  /* 0x0000016008087890 */ /* 0x000fe2000fffe0ff */
[----:B------:R2:W-:Y:S01]  /*2e20*/  @!P2 SYNCS.ARRIVE.TRANS64.RED RZ, [R3+URZ], R4 ;  /* 0x0000000403ffa9a7 */ /* 0x0005e200080004ff */
[----:B------:R-:W-:Y:S01]  /*2e30*/  UIADD3 UR4, UPT, UPT, UR5, 0x1, URZ ;  /* 0x0000000105047890 */ /* 0x000fe2000fffe0ff */
[----:B------:R-:W-:-:S03]  /*2e40*/  VIADD R8, R8, 0x1 ;  /* 0x0000000108087836 */ /* 0x000fc60000000000 */
[----:B------:R-:W-:Y:S02]  /*2e50*/  UISETP.NE.AND UP0, UPT, UR4, 0x2, UPT ;  /* 0x000000020400788c */ /* 0x000fe4000bf05270 */
[----:B------:R-:W-:Y:S01]  /*2e60*/  ISETP.NE.AND P0, PT, R8, 0x2, PT ;  /* 0x000000020800780c */ /* 0x000fe20003f05270 */
[----:B------:R-:W-:Y:S06]  /*2e70*/  UGETNEXTWORKID.BROADCAST [UR8], [UR9] ;  /* 0x00000000080073ca */ /* 0x000fec0008000100 */
[----:B------:R-:W-:Y:S02]  /*2e80*/  USEL UR7, URZ, 0x1, UP0 ;  /* 0x00000001ff077887 */ /* 0x000fe40008000000 */
[----:B------:R-:W-:-:S04]  /*2e90*/  USEL UR5, UR4, URZ, UP0 ;  /* 0x000000ff04057287 */ /* 0x000fc80008000000 */
[----:B------:R-:W-:Y:S02]  /*2ea0*/  LOP3.LUT R12, R12, UR7, RZ, 0x3c, !PT ;  /* 0x000000070c0c7c12 */ /* 0x000fe4000f8e3cff */
[----:B--2---:R-:W-:-:S04]  /*2eb0*/  SHF.L.U32 R4, R10, 0x1f, RZ ;  /* 0x0000001f0a047819 */ /* 0x004fc800000006ff */
[----:B------:R-:W2:Y:S02]  /*2ec0*/  SYNCS.PHASECHK.TRANS64.TRYWAIT P1, [R2+URZ+0xd0], R4 ;  /* 0x0000d004020075a7 */ /* 0x000ea400080211ff */
[----:B--2---:R-:W-:Y:S05]  /*2ed0*/  @!P1 BRA `(.L_x_55) ;  /* 0x0000005c00b49947 */ /* 0x004fea0003800000 */
.L_x_164:
[C---:B--2---:R-:W-:Y:S01]  /*2ee0*/  LEA R4, R11.reuse, UR6, 0x4 ;  /* 0x000000060b047c11 */ /* 0x044fe2000f8e20ff */
[----:B------:R-:W-:Y:S01]  /*2ef0*/  VIADD R2, R2, 0xe0 ;  /* 0x000000e002027836 */ /* 0x000fe20000000000 */
[----:B------:R-:W-:Y:S01]  /*2f00*/  SEL R8, R8, RZ, P0 ;  /* 0x000000ff08087207 */ /* 0x000fe20000000000 */
[----:B------:R-:W-:-:S03]  /*2f10*/  VIADD R11, R11, 0x1 ;  /* 0x000000010b0b7836 */ /* 0x000fc60000000000 */
[----:B------:R-:W2:Y:S01]  /*2f20*/  LDS.128 R4, [R4+0x160] ;  /* 0x0001600004047984 */ /* 0x000ea20000000c00 */
[----:B------:R-:W-:Y:S02]  /*2f30*/  PRMT R2, RZ, 0x654, R2 ;  /* 0x00000654ff027816 */ /* 0x000fe40000000002 */
[C---:B------:R-:W-:Y:S01]  /*2f40*/  ISETP.NE.AND P1, PT, R11.reuse, 0x2, PT ;  /* 0x000000020b00780c */ /* 0x040fe20003f25270 */
[----:B------:R-:W-:Y:S01]  /*2f50*/  @!PT LDS RZ, [RZ] ;  /* 0x00000000fffff984 */ /* 0x000fe20000000800 */
[----:B------:R-:W-:Y:S01]  /*2f60*/  @!PT LDS RZ, [RZ] ;  /* 0x00000000fffff984 */ /* 0x000fe20000000800 */
[----:B------:R-:W-:Y:S01]  /*2f70*/  @!PT LDS RZ, [RZ] ;  /* 0x00000000fffff984 */ /* 0x000fe20000000800 */
[----:B------:R-:W-:Y:S01]  /*2f80*/  @!PT LDS RZ, [RZ] ;  /* 0x00000000fffff984 */ /* 0x000fe20000000800 */
[----:B------:R3:W-:Y:S06]  /*2f90*/  MEMBAR.ALL.CTA ;  /* 0x0000000000007992 */ /* 0x0007ec0000008000 */
[----:B---3--:R-:W3:Y:S01]  /*2fa0*/  FENCE.VIEW.ASYNC.S ;  /* 0x00000000000073c6 */ /* 0x008ee20000000000 */
[----:B------:R-:W-:Y:S01]  /*2fb0*/  SEL R11, R11, RZ, P1 ;  /* 0x000000ff0b0b7207 */ /* 0x000fe20000800000 */
[----:B---3--:R3:W-:Y:S01]  /*2fc0*/  SYNCS.ARRIVE.TRANS64.RED.A1T0 RZ, [R2+URZ], RZ ;  /* 0x000000ff02ff79a7 */ /* 0x0087e200081004ff */
[----:B--2---:R-:W-:-:S02]  /*2fd0*/  LOP3.LUT P3, RZ, R6, 0x1, RZ, 0xc0, !PT ;  /* 0x0000000106ff7812 */ /* 0x004fc4000786c0ff */
[----:B------:R-:W-:-:S04]  /*2fe0*/  SEL R4, RZ, 0x1, P1 ;  /* 0x00000001ff047807 */ /* 0x000fc80000800000 */
[----:B------:R-:W-:Y:S02]  /*2ff0*/  LOP3.LUT R10, R10, R4, RZ, 0x3c, !PT ;  /* 0x000000040a0a7212 */ /* 0x000fe400078e3cff */
[----:B---3--:R-:W-:-:S04]  /*3000*/  SEL R2, RZ, 0x1, P0 ;  /* 0x00000001ff027807 */ /* 0x008fc80000000000 */
[----:B------:R-:W-:Y:S01]  /*3010*/  LOP3.LUT R9, R9, R2, RZ, 0x3c, !PT ;  /* 0x0000000209097212 */ /* 0x000fe200078e3cff */
[----:B------:R-:W-:Y:S06]  /*3020*/  @P3 BRA `(.L_x_56) ;  /* 0xfffffffc002c3947 */ /* 0x000fec000383ffff */
[----:B------:R-:W-:Y:S01]  /*3030*/  ULEA UR4, UR5, UR6, 0x3 ;  /* 0x0000000605047291 */ /* 0x000fe2000f8e18ff */
[----:B------:R-:W-:-:S08]  /*3040*/  SHF.L.U32 R2, R12, 0x1f, RZ ;  /* 0x0000001f0c027819 */ /* 0x000fd000000006ff */
[----:B------:R-:W2:Y:S02]  /*3050*/  SYNCS.PHASECHK.TRANS64 P0, [UR4+0xe0], R2 ;  /* 0x0000e002ff0075a7 */ /* 0x000ea40008001004 */
[----:B--2---:R-:W-:Y:S05]  /*3060*/  @P0 BRA `(.L_x_57) ;  /* 0x0000000000080947 */ /* 0x004fea0003800000 */
[----:B------:R-:W2:Y:S02]  /*3070*/  SYNCS.PHASECHK.TRANS64.TRYWAIT P0, [UR4+0xe0], R2 ;  /* 0x0000e002ff0075a7 */ /* 0x000ea40008001104 */
[----:B--2---:R-:W-:Y:S05]  /*3080*/  @!P0 BRA `(.L_x_58) ;  /* 0x0000005c005c8947 */ /* 0x004fea0003800000 */
.L_x_57:
[----:B------:R-:W-:-:S04]  /*3090*/  UIADD3 UR7, UPT, UPT, UR5, 0x1, URZ ;  /* 0x0000000105077890 */ /* 0x000fc8000fffe0ff */
[----:B------:R-:W-:-:S04]  /*30a0*/  UISETP.NE.AND UP0, UPT, UR7, 0x2, UPT ;  /* 0x000000020700788c */ /* 0x000fc8000bf05270 */
[----:B------:R-:W-:Y:S02]  /*30b0*/  USEL UR8, URZ, 0x1, UP0 ;  /* 0x00000001ff087887 */ /* 0x000fe40008000000 */
[----:B------:R-:W-:-:S04]  /*30c0*/  USEL UR7, UR7, URZ, UP0 ;  /* 0x000000ff07077287 */ /* 0x000fc80008000000 */
[----:B------:R-:W-:Y:S01]  /*30d0*/  ULEA UR7, UR7, UR6, 0x3 ;  /* 0x0000000607077291 */ /* 0x000fe2000f8e18ff */
[----:B--2---:R-:W-:-:S04]  /*30e0*/  LOP3.LUT R2, R12, UR8, RZ, 0x3c, !PT ;  /* 0x000000080c027c12 */ /* 0x004fc8000f8e3cff */
[----:B------:R-:W-:-:S04]  /*30f0*/  SHF.L.U32 R0, R2, 0x1f, RZ ;  /* 0x0000001f02007819 */ /* 0x000fc800000006ff */
[----:B------:R-:W2:Y:S02]  /*3100*/  SYNCS.PHASECHK.TRANS64 P0, [UR7+0xe0], R0 ;  /* 0x0000e000ff0075a7 */ /* 0x000ea40008001007 */
[----:B-12---:R-:W-:Y:S05]  /*3110*/  @P0 EXIT ;  /* 0x000000000000094d */ /* 0x006fea0003800000 */
[----:B------:R-:W-:Y:S02]  /*3120*/  SHF.L.U32 R2, R2, 0x1f, RZ ;  /* 0x0000001f02027819 */ /* 0x000fe400000006ff */
[----:B------:R-:W-:-:S07]  /*3130*/  MOV R0, UR7 ;  /* 0x0000000700007c02 */ /* 0x000fce0008000f00 */
.L_x_59:
[----:B-1----:R1:W2:Y:S02]  /*3140*/  SYNCS.PHASECHK.TRANS64.TRYWAIT P0, [R0+URZ+0xe0], R2 ;  /* 0x0000e002000075a7 */ /* 0x0022a400080011ff */
[----:B--2---:R-:W-:Y:S05]  /*3150*/  @!P0 NANOSLEEP.SYNCS 0x989680 ;  /* 0x009896800000895d */ /* 0x004fea0003900000 */
[----:B------:R-:W2:Y:S02]  /*3160*/  @!P0 SYNCS.PHASECHK.TRANS64 P0, [R0+URZ+0xe0], R2 ;  /* 0x0000e002000085a7 */ /* 0x000ea400080010ff */
[----:B--2---:R-:W-:Y:S05]  /*3170*/  @P0 EXIT ;  /* 0x000000000000094d */ /* 0x004fea0003800000 */
[----:B------:R-:W-:Y:S05]  /*3180*/  BRA `(.L_x_59) ;  /* 0xfffffffc00ec7947 */ /* 0x000fea000383ffff */
.L_x_52:
[----:B------:R-:W-:Y:S05]  /*3190*/  BRA.U UP5, `(.L_x_60) ;  /* 0x0000000d05d87547 */ /* 0x000fea000b800000 */
[----:B------:R-:W2:Y:S01]  /*31a0*/  S2UR UR7, SR_CgaCtaId ;  /* 0x00000000000779c3 */ /* 0x000ea20000008800 */
[----:B------:R-:W-:Y:S01]  /*31b0*/  UMOV UR4, 0x40 ;  /* 0x0000004000047882 */ /* 0x000fe20000000000 */
[----:B------:R-:W-:Y:S01]  /*31c0*/  NOP ;  /* 0x0000000000007918 */ /* 0x000fe20000000000 */
[----:B------:R-:W-:Y:S01]  /*31d0*/  UMOV UR6, 0x400 ;  /* 0x0000040000067882 */ /* 0x000fe20000000000 */
[----:B--2---:R-:W-:Y:S02]  /*31e0*/  ULEA UR5, UR7, UR4, 0x18 ;  /* 0x0000000407057291 */ /* 0x004fe4000f8ec0ff */
[----:B------:R-:W-:-:S07]  /*31f0*/  ULEA UR6, UR7, UR6, 0x18 ;  /* 0x0000000607067291 */ /* 0x000fce000f8ec0ff */
[----:B------:R-:W2:Y:S02]  /*3200*/  LDS.U8 R0, [UR5+0x1c] ;  /* 0x00001c05ff007984 */ /* 0x000ea40008000000 */
[----:B--2---:R-:W-:-:S13]  /*3210*/  ISETP.NE.AND P0, PT, R0, RZ, PT ;  /* 0x000000ff0000720c */ /* 0x004fda0003f05270 */
[----:B------:R-:W-:Y:S05]  /*3220*/  @P0 BRA `(.L_x_61) ;  /* 0x0000000000580947 */ /* 0x000fea0003800000 */
[----:B------:R-:W-:-:S13]  /*3230*/  ELECT P0, URZ, PT ;  /* 0x0000000000ff782f */ /* 0x000fda0003800000 */
[----:B------:R-:W-:Y:S05]  /*3240*/  @!P0 BRA `(.L_x_62) ;  /* 0x0000000000608947 */ /* 0x000fea0003800000 */
[----:B------:R-:W-:Y:S01]  /*3250*/  UMOV UR4, 0x10 ;  /* 0x0000001000047882 */ /* 0x000fe20000000000 */
[----:B------:R-:W-:Y:S01]  /*3260*/  HFMA2 R0, -RZ, RZ, 0, 5.9604644775390625e-08 ;  /* 0x00000001ff007431 */ /* 0x000fe200000001ff */
[----:B------:R-:W-:-:S03]  /*3270*/  MOV R3, 0xffff ;  /* 0x0000ffff00037802 */ /* 0x000fc60000000f00 */
[----:B------:R-:W-:Y:S04]  /*3280*/  DEPBAR.LE SB2, 0x36 ;  /* 0x0000ad800000791a */ /* 0x000fe80000000000 */
[----:B------:R-:W2:Y:S02]  /*3290*/  UTCATOMSWS.FIND_AND_SET.ALIGN UP0, UR4, UR4 ;  /* 0x00000004000475e3 */ /* 0x000ea40008000800 */
[----:B--2---:R-:W-:Y:S01]  /*32a0*/  MOV R4, UR4 ;  /* 0x0000000400047c02 */ /* 0x004fe20008000f00 */
[----:B------:R-:W-:Y:S06]  /*32b0*/  BRA.U UP0, `(.L_x_63) ;  /* 0x0000000100187547 */ /* 0x000fec000b800000 */
.L_x_64:
[----:B------:R-:W-:Y:S05]  /*32c0*/  NANOSLEEP 0x64 ;  /* 0x000000640000795d */ /* 0x000fea0003800000 */
[----:B------:R-:W-:-:S05]  /*32d0*/  UMOV UR4, 0x10 ;  /* 0x0000001000047882 */ /* 0x000fca0000000000 */
[----:B------:R-:W-:Y:S04]  /*32e0*/  DEPBAR.LE SB2, 0x36 ;  /* 0x0000ad800000791a */ /* 0x000fe80000000000 */
[----:B------:R-:W2:Y:S02]  /*32f0*/  UTCATOMSWS.FIND_AND_SET.ALIGN UP0, UR4, UR4 ;  /* 0x00000004000475e3 */ /* 0x000ea40008000800 */
[----:B--2---:R-:W-:Y:S01]  /*3300*/  MOV R4, UR4 ;  /* 0x0000000400047c02 */ /* 0x004fe20008000f00 */
[----:B------:R-:W-:Y:S05]  /*3310*/  BRA.U !UP0, `(.L_x_64) ;  /* 0xfffffffd08e87547 */ /* 0x000fea000b83ffff */
.L_x_63:
[-C--:B------:R-:W-:Y:S02]  /*3320*/  SHF.L.U32 R3, R3, R4.reuse, RZ ;  /* 0x0000000403037219 */ /* 0x080fe400000006ff */
[----:B------:R-:W-:Y:S01]  /*3330*/  SHF.L.U32 R0, R0, R4, RZ ;  /* 0x0000000400007219 */ /* 0x000fe200000006ff */
[----:B------:R-:W-:Y:S02]  /*3340*/  IMAD.SHL.U32 R4, R4, 0x20, RZ ;  /* 0x0000002004047824 */ /* 0x000fe400078e00ff */
[----:B------:R2:W-:Y:S04]  /*3350*/  ATOMS.OR RZ, [UR5+0x14], R3 ;  /* 0x00001403ffff798c */ /* 0x0005e8000b000005 */
[----:B------:R2:W-:Y:S04]  /*3360*/  ATOMS.OR RZ, [UR5+0x18], R0 ;  /* 0x00001800ffff798c */ /* 0x0005e8000b000005 */
[----:B------:R2:W-:Y:S01]  /*3370*/  STS [UR6+0x180], R4 ;  /* 0x00018004ff007988 */ /* 0x0005e20008000806 */
[----:B------:R-:W-:Y:S05]  /*3380*/  BRA `(.L_x_62) ;  /* 0x0000000000107947 */ /* 0x000fea0003800000 */
.L_x_61:
[----:B------:R-:W-:Y:S02]  /*3390*/  MOV R0, 0xffffffff ;  /* 0xffffffff00007802 */ /* 0x000fe40000000f00 */
[----:B------:R-:W-:-:S03]  /*33a0*/  MOV R4, 0x33d0 ;  /* 0x000033d000047802 */ /* 0x000fc60000000f00 */
[----:B------:R2:W-:Y:S04]  /*33b0*/  STS [UR6+0x180], R0 ;  /* 0x00018000ff007988 */ /* 0x0005e80008000806 */
[----:B-12--5:R-:W-:Y:S05]  /*33c0*/  CALL.REL.NOINC `($__internal_1_$__cuda_sm10x_tcgen05_guardrail_trap_phase_invalid_during_alloc) ;  /* 0x0000006000a47944 */ /* 0x026fea0003c00000 */
.L_x_62:
[----:B------:R-:W-:Y:S05]  /*33d0*/  WARPSYNC.ALL ;  /* 0x0000000000007948 */ /* 0x000fea0003800000 */
[----:B------:R-:W3:Y:S01]  /*33e0*/  S2UR UR4, SR_CgaCtaId ;  /* 0x00000000000479c3 */ /* 0x000ee20000008800 */
[----:B------:R-:W-:Y:S01]  /*33f0*/  UMOV UR26, 0x400 ;  /* 0x00000400001a7882 */ /* 0x000fe20000000000 */
[----:B------:R-:W-:-:S06]  /*3400*/  NOP ;  /* 0x0000000000007918 */ /* 0x000fcc0000000000 */
[----:B------:R-:W-:Y:S06]  /*3410*/  BAR.ARV 0x6, 0xa0 ;  /* 0x0182800000007b1d */ /* 0x000fec0000002000 */
[----:B------:R-:W4:Y:S01]  /*3420*/  LDCU UR5, c[0x0][0x38c] ;  /* 0x00007180ff0577ac */ /* 0x000f220008000800 */
[----:B------:R-:W-:Y:S01]  /*3430*/  LOP3.LUT R2, R2, 0xffff, RZ, 0xc0, !PT ;  /* 0x0000ffff02027812 */ /* 0x000fe200078ec0ff */
[----:B------:R-:W-:Y:S01]  /*3440*/  IMAD.MOV.U32 R11, RZ, RZ, 0x1 ;  /* 0x00000001ff0b7424 */ /* 0x000fe200078e00ff */
[----:B------:R-:W-:Y:S01]  /*3450*/  CS2R R8, SRZ ;  /* 0x0000000000087805 */ /* 0x000fe2000001ff00 */
[----:B------:R-:W1:Y:S01]  /*3460*/  LDCU UR7, c[0x0][0x38c] ;  /* 0x00007180ff0777ac */ /* 0x000e620008000800 */
[----:B------:R-:W-:Y:S01]  /*3470*/  R2UR UR27, R2 ;  /* 0x00000000021b72ca */ /* 0x000fe200000e0000 */
[----:B------:R-:W-:Y:S01]  /*3480*/  IMAD.MOV.U32 R10, RZ, RZ, RZ ;  /* 0x000000ffff0a7224 */ /* 0x000fe200078e00ff */
[----:B------:R-:W-:Y:S01]  /*3490*/  UMOV UR30, URZ ;  /* 0x000000ff001e7c82 */ /* 0x000fe20008000000 */
[----:B------:R-:W-:Y:S01]  /*34a0*/  UMOV UR24, URZ ;  /* 0x000000ff00187c82 */ /* 0x000fe20008000000 */
[----:B---3--:R-:W-:Y:S01]  /*34b0*/  ULEA UR26, UR4, UR26, 0x18 ;  /* 0x0000001a041a7291 */ /* 0x008fe2000f8ec0ff */
[----:B------:R-:W-:Y:S01]  /*34c0*/  UMOV UR38, 0x0 ;  /* 0x0000000000267882 */ /* 0x000fe20000000000 */
[----:B------:R-:W-:-:S02]  /*34d0*/  UMOV UR39, 0x4200490 ;  /* 0x0420049000277882 */ /* 0x000fc40000000000 */
[----:B------:R-:W-:Y:S02]  /*34e0*/  UIADD3 UR4, UPT, UPT, UR26, 0x4400, URZ ;  /* 0x000044001a047890 */ /* 0x000fe4000fffe0ff */
[----:B------:R-:W-:Y:S02]  /*34f0*/  UIADD3 UR6, UPT, UPT, UR26, 0x14400, URZ ;  /* 0x000144001a067890 */ /* 0x000fe4000fffe0ff */
[----:B----4-:R-:W-:Y:S01]  /*3500*/  UIADD3 UR5, UPT, UPT, UR5, 0x3f, URZ ;  /* 0x0000003f05057890 */ /* 0x010fe2000fffe0ff */
[----:B--2---:R-:W2:Y:S01]  /*3510*/  LDS R0, [UR26+0x180] ;  /* 0x0001801aff007984 */ /* 0x004ea20008000800 */
[----:B-1----:R-:W-:Y:S01]  /*3520*/  UMOV UR36, 0x0 ;  /* 0x0000000000247882 */ /* 0x002fe20000000000 */
[----:B------:R-:W-:Y:S01]  /*3530*/  UMOV UR37, 0x4200490 ;  /* 0x0420049000257882 */ /* 0x000fe20000000000 */
[----:B------:R-:W-:Y:S02]  /*3540*/  USHF.R.S32.HI UR40, URZ, 0x1f, UR5 ;  /* 0x0000001fff287899 */ /* 0x000fe40008011405 */
[----:B------:R-:W-:-:S02]  /*3550*/  UISETP.GE.AND UP4, UPT, UR7, 0x1, UPT ;  /* 0x000000010700788c */ /* 0x000fc4000bf86270 */
[----:B------:R-:W-:Y:S02]  /*3560*/  ULEA.HI UR40, UR40, UR5, URZ, 0x6 ;  /* 0x0000000528287291 */ /* 0x000fe4000f8f30ff */
[----:B------:R-:W-:Y:S02]  /*3570*/  USHF.R.U32.HI UR5, URZ, 0x4, UR4 ;  /* 0x00000004ff057899 */ /* 0x000fe40008011604 */
[----:B------:R-:W-:Y:S02]  /*3580*/  USHF.R.S32.HI UR40, URZ, 0x6, UR40 ;  /* 0x00000006ff287899 */ /* 0x000fe40008011428 */
[----:B------:R-:W-:Y:S02]  /*3590*/  USHF.R.U32.HI UR4, URZ, 0x4, UR6 ;  /* 0x00000004ff047899 */ /* 0x000fe40008011606 */
[----:B------:R-:W-:Y:S02]  /*35a0*/  UISETP.LT.AND UP0, UPT, UR40, 0x1, UPT ;  /* 0x000000012800788c */ /* 0x000fe4000bf01270 */
[----:B------:R-:W-:-:S02]  /*35b0*/  ULOP3.LUT UR5, UR5, 0x3fff, URZ, 0xc0, !UPT ;  /* 0x00003fff05057892 */ /* 0x000fc4000f8ec0ff */
[----:B------:R-:W-:Y:S02]  /*35c0*/  ULOP3.LUT UR4, UR4, 0x3fff, URZ, 0xc0, !UPT ;  /* 0x00003fff04047892 */ /* 0x000fe4000f8ec0ff */
[----:B------:R-:W-:Y:S02]  /*35d0*/  USEL UR41, UR40, 0x1, !UP0 ;  /* 0x0000000128297887 */ /* 0x000fe4000c000000 */
[----:B------:R-:W-:Y:S02]  /*35e0*/  ULOP3.LUT UR28, UR5, 0x10000, URZ, 0xfc, !UPT ;  /* 0x00010000051c7892 */ /* 0x000fe4000f8efcff */
[----:B------:R-:W-:Y:S02]  /*35f0*/  ULOP3.LUT UR29, UR4, 0x10000, URZ, 0xfc, !UPT ;  /* 0x00010000041d7892 */ /* 0x000fe4000f8efcff */
[----:B------:R-:W-:Y:S01]  /*3600*/  UIADD3 UR41, UPT, UPT, -UR41, URZ, URZ ;  /* 0x000000ff29297290 */ /* 0x000fe2000fffe1ff */
[----:B------:R-:W-:Y:S01]  /*3610*/  UMOV UR34, 0x0 ;  /* 0x0000000000227882 */ /* 0x000fe20000000000 */
[----:B------:R-:W-:Y:S01]  /*3620*/  UMOV UR35, 0x4200490 ;  /* 0x0420049000237882 */ /* 0x000fe20000000000 */
[----:B------:R-:W-:Y:S01]  /*3630*/  UMOV UR32, 0x0 ;  /* 0x0000000000207882 */ /* 0x000fe20000000000 */
[----:B------:R-:W-:Y:S01]  /*3640*/  UMOV UR33, 0x4200490 ;  /* 0x0420049000217882 */ /* 0x000fe20000000000 */
[----:B--2---:R-:W-:-:S15]  /*3650*/  R2UR UR42, R0 ;  /* 0x00000000002a72ca */ /* 0x004fde00000e0000 */
.L_x_71:
[----:B------:R-:W-:Y:S02]  /*3660*/  LEA R0, R10, UR26, 0x3 ;  /* 0x0000001a0a007c11 */ /* 0x000fe4000f8e18ff */
[----:B------:R-:W-:Y:S02]  /*3670*/  SHF.L.U32 R2, R9, 0x1f, RZ ;  /* 0x0000001f09027819 */ /* 0x000fe400000006ff */
[----:B------:R-:W-:Y:S01]  /*3680*/  PLOP3.LUT P0, PT, PT, PT, UP4, 0x80, 0x8 ;  /* 0x000000000008781c */ /* 0x000fe20003f0f048 */
[----:B------:R-:W-:Y:S01]  /*3690*/  VIADD R3, R0, 0xe0 ;  /* 0x000000e000037836 */ /* 0x000fe20000000000 */
[----:B-1----:R-:W1:Y:S02]  /*36a0*/  SYNCS.PHASECHK.TRANS64.TRYWAIT P1, [R0+URZ+0xd0], R2 ;  /* 0x0000d002000075a7 */ /* 0x002e6400080211ff */
[----:B-1-3--:R-:W-:Y:S09]  /*36b0*/  @!P1 BRA `(.L_x_65) ;  /* 0x0000005400e89947 */ /* 0x00aff20003800000 */
.L_x_166:
[----:B------:R-:W-:Y:S01]  /*36c0*/  LEA R4, R10, UR26, 0x4 ;  /* 0x0000001a0a047c11 */ /* 0x000fe2000f8e20ff */
[----:B------:R-:W-:Y:S01]  /*36d0*/  @UP4 ULEA UR4, UR24, UR26, 0x3 ;  /* 0x0000001a18044291 */ /* 0x000fe2000f8e18ff */
[----:B------:R-:W-:Y:S01]  /*36e0*/  PLOP3.LUT P2, PT, PT, PT, PT, 0x80, 0x8 ;  /* 0x000000000008781c */ /* 0x000fe20003f4f070 */
[----:B------:R-:W-:Y:S01]  /*36f0*/  ULEA UR31, UR30, UR26, 0x3 ;  /* 0x0000001a1e1f7291 */ /* 0x000fe2000f8e18ff */
[----:B------:R-:W-:Y:S02]  /*3700*/  PRMT R3, RZ, 0x654, R3 ;  /* 0x00000654ff037816 */ /* 0x000fe40000000003 */
[----:B------:R-:W2:Y:S01]  /*3710*/  LDS.128 R4, [R4+0x160] ;  /* 0x0001600004047984 */ /* 0x000ea20000000c00 */
[----:B-1----:R-:W-:Y:S02]  /*3720*/  @P0 SHF.L.U32 R2, R8, 0x1f, RZ ;  /* 0x0000001f08020819 */ /* 0x002fe400000006ff */
[----:B------:R-:W-:Y:S01]  /*3730*/  SHF.L.U32 R0, R11, 0x1f, RZ ;  /* 0x0000001f0b007819 */ /* 0x000fe200000006ff */
[----:B------:R-:W-:Y:S01]  /*3740*/  @!PT LDS RZ, [RZ] ;  /* 0x00000000fffff984 */ /* 0x000fe20000000800 */
[----:B------:R-:W-:Y:S01]  /*3750*/  @!PT LDS RZ, [RZ] ;  /* 0x00000000fffff984 */ /* 0x000fe20000000800 */
[----:B------:R-:W-:Y:S01]  /*3760*/  @!PT LDS RZ, [RZ] ;  /* 0x00000000fffff984 */ /* 0x000fe20000000800 */
[----:B------:R-:W-:Y:S01]  /*3770*/  @!PT LDS RZ, [RZ] ;  /* 0x00000000fffff984 */ /* 0x000fe20000000800 */
[----:B------:R1:W-:Y:S06]  /*3780*/  MEMBAR.ALL.CTA ;  /* 0x0000000000007992 */ /* 0x0003ec0000008000 */
[----:B-1----:R-:W1:Y:S02]  /*3790*/  FENCE.VIEW.ASYNC.S ;  /* 0x00000000000073c6 */ /* 0x002e640000000000 */
[----:B-1----:R1:W-:Y:S01]  /*37a0*/  SYNCS.ARRIVE.TRANS64.RED.A1T0 RZ, [R3+URZ], RZ ;  /* 0x000000ff03ff79a7 */ /* 0x0023e200081004ff */
[----:B------:R1:W3:Y:S01]  /*37b0*/  @P0 SYNCS.PHASECHK.TRANS64.TRYWAIT P2, [UR4], R2 ;  /* 0x00000002ff0005a7 */ /* 0x0002e20008041104 */
[----:B------:R-:W-:Y:S01]  /*37c0*/  ULEA.HI UR4, UR30, UR30, URZ, 0x1 ;  /* 0x0000001e1e047291 */ /* 0x000fe2000f8f08ff */
[----:B--2---:R-:W-:-:S03]  /*37d0*/  LOP3.LUT P1, RZ, R6, 0x1, RZ, 0xc0, !PT ;  /* 0x0000000106ff7812 */ /* 0x004fc6000782c0ff */
[----:B------:R-:W-:Y:S02]  /*37e0*/  USHF.L.U32 UR11, UR4, 0x6, URZ ;  /* 0x00000006040b7899 */ /* 0x000fe400080006ff */
[----:B------:R-:W-:Y:S02]  /*37f0*/  ULOP3.LUT UR4, UR4, 0xffe, URZ, 0xc0, !UPT ;  /* 0x00000ffe04047892 */ /* 0x000fe4000f8ec0ff */
[----:B------:R-:W-:Y:S02]  /*3800*/  ULOP3.LUT UR11, UR11, 0xffffff80, URZ, 0xc0, !UPT ;  /* 0xffffff800b0b7892 */ /* 0x000fe4000f8ec0ff */
[----:B------:R-:W-:Y:S02]  /*3810*/  UIADD3 UR4, UPT, UPT, -UR4, UR30, URZ ;  /* 0x0000001e04047290 */ /* 0x000fe4000fffe1ff */
[----:B------:R-:W-:Y:S01]  /*3820*/  UIADD3 UR11, UPT, UPT, UR42, UR11, URZ ;  /* 0x0000000b2a0b7290 */ /* 0x000fe2000fffe0ff */
[----:B------:R-:W2:Y:S03]  /*3830*/  SYNCS.PHASECHK.TRANS64.TRYWAIT P0, [UR31+0x110], R0 ;  /* 0x00011000ff0075a7 */ /* 0x000ea6000800111f */
[----:B------:R-:W-:Y:S01]  /*3840*/  ULEA UR11, UR4, UR11, 0x14 ;  /* 0x0000000b040b7291 */ /* 0x000fe2000f8ea0ff */
[----:B-123--:R-:W-:Y:S11]  /*3850*/  @!P0 BRA `(.L_x_66) ;  /* 0x0000005400948947 */ /* 0x00eff60003800000 */
.L_x_168:
[----:B------:R-:W-:Y:S01]  /*3860*/  IADD3 R10, PT, PT, R10, 0x1, RZ ;  /* 0x000000010a0a7810 */ /* 0x000fe20007ffe0ff */
[----:B------:R-:W-:Y:S06]  /*3870*/  BRA.U !UP4, `(.L_x_67) ;  /* 0x000000010cc07547 */ /* 0x000fec000b800000 */
[----:B------:R-:W-:Y:S01]  /*3880*/  UPLOP3.LUT UP2, UPT, UPT, UPT, UPT, 0x40, 0x4 ;  /* 0x000000000004789c */ /* 0x000fe20003f4e870 */
[----:B------:R-:W-:Y:S01]  /*3890*/  UMOV UR23, UR41 ;  /* 0x0000002900177c82 */ /* 0x000fe20008000000 */
[----:B------:R-:W-:Y:S01]  /*38a0*/  UMOV UR22, UR40 ;  /* 0x0000002800167c82 */ /* 0x000fe20008000000 */
[----:B------:R-:W-:-:S08]  /*38b0*/  UMOV UR10, UR24 ;  /* 0x00000018000a7c82 */ /* 0x000fd00008000000 */
.L_x_70:
[----:B------:R-:W-:Y:S02]  /*38c0*/  UIADD3 UR23, UPT, UPT, UR23, 0x1, URZ ;  /* 0x0000000117177890 */ /* 0x000fe4000fffe0ff */
[----:B--2---:R-:W-:Y:S02]  /*38d0*/  ULEA UR5, UR10, UR26, 0x3 ;  /* 0x0000001a0a057291 */ /* 0x004fe4000f8e18ff */
[----:B------:R-:W-:Y:S01]  /*38e0*/  UISETP.NE.AND UP3, UPT, UR23, URZ, UPT ;  /* 0x000000ff1700728c */ /* 0x000fe2000bf65270 */
[----:B---3--:R-:W-:Y:S10]  /*38f0*/  @P2 BRA `(.L_x_68) ;  /* 0x00000000000c2947 */ /* 0x008ff40003800000 */
[----:B-1----:R-:W-:Y:S04]  /*3900*/  SHF.L.U32 R2, R8, 0x1f, RZ ;  /* 0x0000001f08027819 */ /* 0x002fe800000006ff */
[----:B------:R-:W1:Y:S02]  /*3910*/  SYNCS.PHASECHK.TRANS64.TRYWAIT P0, [UR5], R2 ;  /* 0x00000002ff0075a7 */ /* 0x000e640008001105 */
[----:B-1----:R-:W-:Y:S05]  /*3920*/  @!P0 BRA `(.L_x_69) ;  /* 0x0000005400788947 */ /* 0x002fea0003800000 */
.L_x_68:
[----:B------:R-:W-:Y:S01]  /*3930*/  UISETP.NE.AND UP0, UPT, UR22, 0x1, UPT ;  /* 0x000000011600788c */ /* 0x000fe2000bf05270 */
[----:B------:R-:W-:Y:S01]  /*3940*/  PLOP3.LUT P2, PT, PT, PT, PT, 0x80, 0x8 ;  /* 0x000000000008781c */ /* 0x000fe20003f4f070 */
[----:B------:R-:W-:Y:S02]  /*3950*/  UIADD3 UR4, UPT, UPT, UR10, 0x1, URZ ;  /* 0x000000010a047890 */ /* 0x000fe4000fffe0ff */
[----:B------:R-:W-:Y:S02]  /*3960*/  UIADD3 UR25, UPT, UPT, UR5, 0x40, URZ ;  /* 0x0000004005197890 */ /* 0x000fe4000fffe0ff */
[----:B------:R-:W-:Y:S01]  /*3970*/  UISETP.NE.AND UP1, UPT, UR4, 0x8, UPT ;  /* 0x000000080400788c */ /* 0x000fe2000bf25270 */
[----:B------:R-:W-:Y:S01]  /*3980*/  PLOP3.LUT P0, PT, PT, PT, UP0, 0x80, 0x8 ;  /* 0x000000000008781c */ /* 0x000fe20003f0f008 */
[----:B------:R-:W-:Y:S02]  /*3990*/  UIADD3 UR22, UPT, UPT, UR22, -0x1, URZ ;  /* 0xffffffff16167890 */ /* 0x000fe4000fffe0ff */
[----:B------:R-:W-:Y:S02]  /*39a0*/  USEL UR6, URZ, 0x1, UP1 ;  /* 0x00000001ff067887 */ /* 0x000fe40008800000 */
[----:B------:R-:W-:Y:S01]  /*39b0*/  USEL UR24, UR4, URZ, UP1 ;  /* 0x000000ff04187287 */ /* 0x000fe20008800000 */
[----:B------:R-:W-:Y:S01]  /*39c0*/  UMOV UR7, 0x40004040 ;  /* 0x4000404000077882 */ /* 0x000fe20000000000 */
[----:B------:R-:W-:Y:S02]  /*39d0*/  UMOV UR5, 0x40004040 ;  /* 0x4000404000057882 */ /* 0x000fe40000000000 */
[----:B------:R-:W-:Y:S01]  /*39e0*/  @UP0 ULEA UR4, UR24, UR26, 0x3 ;  /* 0x0000001a18040291 */ /* 0x000fe2000f8e18ff */
[----:B------:R-:W-:Y:S01]  /*39f0*/  LOP3.LUT R8, R8, UR6, RZ, 0x3c, !PT ;  /* 0x0000000608087c12 */ /* 0x000fe2000f8e3cff */
[----:B------:R-:W-:Y:S01]  /*3a00*/  ULEA UR6, UR10, UR29, 0xa ;  /* 0x0000001d0a067291 */ /* 0x000fe2000f8e50ff */
[----:B------:R-:W-:Y:S02]  /*3a10*/  UMOV UR21, 0x40004040 ;  /* 0x4000404000157882 */ /* 0x000fe40000000000 */
[----:B-1----:R-:W-:Y:S01]  /*3a20*/  @P0 SHF.L.U32 R0, R8, 0x1f, RZ ;  /* 0x0000001f08000819 */ /* 0x002fe200000006ff */
[----:B------:R-:W-:Y:S02]  /*3a30*/  UIADD3 UR20, UPT, UPT, UR6, 0x2, URZ ;  /* 0x0000000206147890 */ /* 0x000fe4000fffe0ff */
[----:B------:R-:W-:Y:S01]  /*3a40*/  UIADD3 UR16, UPT, UPT, UR6, 0x4, URZ ;  /* 0x0000000406107890 */ /* 0x000fe2000fffe0ff */
[----:B------:R2:W3:Y:S01]  /*3a50*/  @P0 SYNCS.PHASECHK.TRANS64.TRYWAIT P2, [UR4], R0 ;  /* 0x00000000ff0005a7 */ /* 0x0004e20008041104 */
[----:B------:R-:W-:Y:S02]  /*3a60*/  ULEA UR4, UR10, UR28, 0x9 ;  /* 0x0000001c0a047291 */ /* 0x000fe4000f8e48ff */
[----:B------:R-:W-:Y:S02]  /*3a70*/  UIADD3 UR12, UPT, UPT, UR6, 0x6, URZ ;  /* 0x00000006060c7890 */ /* 0x000fe4000fffe0ff */
[----:B------:R-:W-:Y:S02]  /*3a80*/  UIADD3 UR18, UPT, UPT, UR4, 0x2, URZ ;  /* 0x0000000204127890 */ /* 0x000fe4000fffe0ff */
[----:B------:R-:W-:Y:S02]  /*3a90*/  UIADD3 UR14, UPT, UPT, UR4, 0x4, URZ ;  /* 0x00000004040e7890 */ /* 0x000fe4000fffe0ff */
[----:B------:R-:W-:Y:S01]  /*3aa0*/  UIADD3 UR8, UPT, UPT, UR4, 0x6, URZ ;  /* 0x0000000604087890 */ /* 0x000fe2000fffe0ff */
[----:B------:R2:W-:Y:S01]  /*3ab0*/  UTCHMMA gdesc[UR4], gdesc[UR6], tmem[UR11], tmem[UR38], idesc[UR39], UP2 ;  /* 0x00ff2606040075ea */ /* 0x0005e2000900000b */
[----:B------:R-:W-:Y:S01]  /*3ac0*/  UPLOP3.LUT UP2, UPT, UPT, UPT, UPT, 0x80, 0x8 ;  /* 0x000000000008789c */ /* 0x000fe20003f4f070 */
[----:B------:R-:W-:Y:S01]  /*3ad0*/  UMOV UR19, 0x40004040 ;  /* 0x4000404000137882 */ /* 0x000fe20000000000 */
[----:B------:R-:W-:Y:S01]  /*3ae0*/  UMOV UR17, 0x40004040 ;  /* 0x4000404000117882 */ /* 0x000fe20000000000 */
[----:B------:R2:W-:Y:S01]  /*3af0*/  UTCHMMA gdesc[UR18], gdesc[UR20], tmem[UR11], tmem[UR36], idesc[UR37], UPT ;  /* 0x00ff2414120075ea */ /* 0x0005e2000b80000b */
[----:B------:R-:W-:Y:S01]  /*3b00*/  UMOV UR15, 0x40004040 ;  /* 0x40004040000f7882 */ /* 0x000fe20000000000 */
[----:B------:R-:W-:Y:S01]  /*3b10*/  UMOV UR13, 0x40004040 ;  /* 0x40004040000d7882 */ /* 0x000fe20000000000 */
[----:B------:R-:W-:Y:S01]  /*3b20*/  UMOV UR9, 0x40004040 ;  /* 0x4000404000097882 */ /* 0x000fe20000000000 */
[----:B------:R2:W-:Y:S01]  /*3b30*/  UTCHMMA gdesc[UR14], gdesc[UR16], tmem[UR11], tmem[UR34], idesc[UR35], UPT ;  /* 0x00ff22100e0075ea */ /* 0x0005e2000b80000b */
[----:B------:R2:W-:Y:S01]  /*3b40*/  UTCHMMA gdesc[UR8], gdesc[UR12], tmem[UR11], tmem[UR32], idesc[UR33], UPT ;  /* 0x00ff200c080075ea */ /* 0x0005e2000b80000b */
[----:B------:R2:W-:Y:S01]  /*3b50*/  UTCBAR.MULTICAST [UR25], URZ, UR27 ;  /* 0x000000ff190073e9 */ /* 0x0005e2000800081b */
[----:B------:R-:W-:Y:S01]  /*3b60*/  UMOV UR10, UR24 ;  /* 0x00000018000a7c82 */ /* 0x000fe20008000000 */
[----:B------:R-:W-:Y:S05]  /*3b70*/  BRA.U UP3, `(.L_x_70) ;  /* 0xfffffffd03507547 */ /* 0x000fea000b83ffff */
.L_x_67:
[----:B--2---:R-:W-:Y:S01]  /*3b80*/  UIADD3 UR4, UPT, UPT, UR30, 0x1, URZ ;  /* 0x000000011e047890 */ /* 0x004fe2000fffe0ff */
[C---:B------:R-:W-:Y:S01]  /*3b90*/  ISETP.NE.AND P0, PT, R10.reuse, 0x2, PT ;  /* 0x000000020a00780c */ /* 0x040fe20003f05270 */
[----:B------:R-:W-:Y:S02]  /*3ba0*/  UIADD3 UR5, UPT, UPT, UR31, 0xf0, URZ ;  /* 0x000000f01f057890 */ /* 0x000fe4000fffe0ff */
[----:B------:R-:W-:Y:S01]  /*3bb0*/  UISETP.NE.AND UP0, UPT, UR4, 0x4, UPT ;  /* 0x000000040400788c */ /* 0x000fe2000bf05270 */
[----:B-1----:R-:W-:Y:S02]  /*3bc0*/  SEL R0, RZ, 0x1, P0 ;  /* 0x00000001ff007807 */ /* 0x002fe40000000000 */
[----:B------:R-:W-:Y:S01]  /*3bd0*/  SEL R10, R10, RZ, P0 ;  /* 0x000000ff0a0a7207 */ /* 0x000fe20000000000 */
[----:B------:R-:W-:Y:S01]  /*3be0*/  USEL UR6, URZ, 0x1, UP0 ;  /* 0x00000001ff067887 */ /* 0x000fe20008000000 */
[----:B------:R-:W-:Y:S01]  /*3bf0*/  LOP3.LUT R9, R9, R0, RZ, 0x3c, !PT ;  /* 0x0000000009097212 */ /* 0x000fe200078e3cff */
[----:B------:R-:W-:Y:S01]  /*3c00*/  USEL UR30, UR4, URZ, UP0 ;  /* 0x000000ff041e7287 */ /* 0x000fe20008000000 */
[----:B------:R1:W-:Y:S03]  /*3c10*/  UTCBAR [UR5], URZ ;  /* 0x000000ff050073e9 */ /* 0x0003e600080000ff */
[----:B------:R-:W-:Y:S01]  /*3c20*/  LOP3.LUT R11, R11, UR6, RZ, 0x3c, !PT ;  /* 0x000000060b0b7c12 */ /* 0x000fe2000f8e3cff */
[----:B------:R-:W-:Y:S07]  /*3c30*/  @P1 BRA `(.L_x_71) ;  /* 0xfffffff800881947 */ /* 0x000fee000383ffff */
[----:B------:R-:W2:Y:S01]  /*3c40*/  S2UR UR8, SR_CgaCtaId ;  /* 0x00000000000879c3 */ /* 0x000ea20000008800 */
[----:B------:R-:W-:Y:S01]  /*3c50*/  ELECT P0, URZ, PT ;  /* 0x0000000000ff782f */ /* 0x000fe20003800000 */
[----:B------:R-:W-:Y:S01]  /*3c60*/  IMAD.MOV.U32 R0, RZ, RZ, 0x1 ;  /* 0x00000001ff007424 */ /* 0x000fe200078e00ff */
[----:B------:R-:W-:Y:S01]  /*3c70*/  UIADD3 UR26, UPT, UPT, UR26, 0x110, URZ ;  /* 0x000001101a1a7890 */ /* 0x000fe2000fffe0ff */
[----:B------:R-:W-:Y:S01]  /*3c80*/  SHF.L.U32 R2, R11, 0x1f, RZ ;  /* 0x0000001f0b027819 */ /* 0x000fe200000006ff */
[----:B------:R-:W-:-:S03]  /*3c90*/  UMOV UR4, 0x40 ;  /* 0x0000004000047882 */ /* 0x000fc60000000000 */
[----:B------:R-:W-:Y:S01]  /*3ca0*/  UVIRTCOUNT.DEALLOC.SMPOOL 0x80 ;  /* 0x000000800000784c */ /* 0x000fe20000000000 */
[----:B--2---:R-:W-:Y:S02]  /*3cb0*/  ULEA UR8, UR8, UR4, 0x18 ;  /* 0x0000000408087291 */ /* 0x004fe4000f8ec0ff */
[----:B------:R-:W-:-:S07]  /*3cc0*/  ULEA UR4, UR30, UR26, 0x3 ;  /* 0x0000001a1e047291 */ /* 0x000fce000f8e18ff */
[----:B------:R2:W-:Y:S02]  /*3cd0*/  @P0 STS.U8 [UR8+0x1c], R0 ;  /* 0x00001c00ff000988 */ /* 0x0005e40008000008 */
[----:B------:R-:W4:Y:S02]  /*3ce0*/  SYNCS.PHASECHK.TRANS64.TRYWAIT P0, [UR4], R2 ;  /* 0x00000002ff0075a7 */ /* 0x000f240008001104 */
[----:B--2-4-:R-:W-:Y:S05]  /*3cf0*/  @!P0 BRA `(.L_x_72) ;  /* 0x00000050009c8947 */ /* 0x014fea0003800000 */
.L_x_171:
[----:B------:R-:W-:-:S04]  /*3d00*/  UIADD3 UR4, UPT, UPT, UR30, 0x1, URZ ;  /* 0x000000011e047890 */ /* 0x000fc8000fffe0ff */
[----:B------:R-:W-:-:S04]  /*3d10*/  UISETP.NE.AND UP0, UPT, UR4, 0x4, UPT ;  /* 0x000000040400788c */ /* 0x000fc8000bf05270 */
[----:B------:R-:W-:Y:S02]  /*3d20*/  USEL UR6, URZ, 0x1, UP0 ;  /* 0x00000001ff067887 */ /* 0x000fe40008000000 */
[----:B------:R-:W-:-:S04]  /*3d30*/  USEL UR4, UR4, URZ, UP0 ;  /* 0x000000ff04047287 */ /* 0x000fc80008000000 */
[----:B-1----:R-:W-:Y:S01]  /*3d40*/  ULEA UR5, UR4, UR26, 0x3 ;  /* 0x0000001a04057291 */ /* 0x002fe2000f8e18ff */
[----:B--2---:R-:W-:-:S04]  /*3d50*/  LOP3.LUT R2, R11, UR6, RZ, 0x3c, !PT ;  /* 0x000000060b027c12 */ /* 0x004fc8000f8e3cff */
[----:B------:R-:W-:-:S04]  /*3d60*/  SHF.L.U32 R3, R2, 0x1f, RZ ;  /* 0x0000001f02037819 */ /* 0x000fc800000006ff */
[----:B------:R-:W1:Y:S02]  /*3d70*/  SYNCS.PHASECHK.TRANS64.TRYWAIT P0, [UR5], R3 ;  /* 0x00000003ff0075a7 */ /* 0x000e640008001105 */
[----:B-1----:R-:W-:Y:S05]  /*3d80*/  @!P0 BRA `(.L_x_73) ;  /* 0x0000005000908947 */ /* 0x002fea0003800000 */
.L_x_173:
        /* <DEDUP_REMOVED lines=9> */
.L_x_175:
[----:B------:R-:W-:-:S04]  /*3e20*/  UIADD3 UR4, UPT, UPT, UR4, 0x1, URZ ;  /* 0x0000000104047890 */ /* 0x000fc8000fffe0ff */
[----:B------:R-:W-:-:S04]  /*3e30*/  UISETP.NE.AND UP0, UPT, UR4, 0x4, UPT ;  /* 0x000000040400788c */ /* 0x000fc8000bf05270 */
[----:B------:R-:W-:Y:S02]  /*3e40*/  USEL UR5, URZ, 0x1, UP0 ;  /* 0x00000001ff057887 */ /* 0x000fe40008000000 */
[----:B------:R-:W-:-:S04]  /*3e50*/  USEL UR4, UR4, URZ, UP0 ;  /* 0x000000ff04047287 */ /* 0x000fc80008000000 */
[----:B------:R-:W-:Y:S01]  /*3e60*/  ULEA UR4, UR4, UR26, 0x3 ;  /* 0x0000001a04047291 */ /* 0x000fe2000f8e18ff */
[----:B------:R-:W-:-:S04]  /*3e70*/  LOP3.LUT R2, R2, UR5, RZ, 0x3c, !PT ;  /* 0x0000000502027c12 */ /* 0x000fc8000f8e3cff */
[----:B------:R-:W-:-:S04]  /*3e80*/  SHF.L.U32 R2, R2, 0x1f, RZ ;  /* 0x0000001f02027819 */ /* 0x000fc800000006ff */
[----:B------:R-:W2:Y:S02]  /*3e90*/  SYNCS.PHASECHK.TRANS64.TRYWAIT P0, [UR4], R2 ;  /* 0x00000002ff0075a7 */ /* 0x000ea40008001104 */
[----:B--2---:R-:W-:Y:S05]  /*3ea0*/  @!P0 BRA `(.L_x_75) ;  /* 0x0000005000788947 */ /* 0x004fea0003800000 */
.L_x_177:
[----:B------:R-:W-:Y:S01]  /*3eb0*/  NOP ;  /* 0x0000000000007918 */ /* 0x000fe20000000000 */
[----:B-1----:R-:W1:Y:S01]  /*3ec0*/  LDS R0, [UR8+0x14] ;  /* 0x00001408ff007984 */ /* 0x002e620008000800 */
[----:B------:R-:W-:Y:S01]  /*3ed0*/  ULOP3.LUT UR4, UR42, 0xffff, URZ, 0xc0, !UPT ;  /* 0x0000ffff2a047892 */ /* 0x000fe2000f8ec0ff */
[----:B------:R-:W-:Y:S01]  /*3ee0*/  UMOV UR5, 0xffff ;  /* 0x0000ffff00057882 */ /* 0x000fe20000000000 */
[----:B------:R-:W-:Y:S02]  /*3ef0*/  UMOV UR6, 0x1 ;  /* 0x0000000100067882 */ /* 0x000fe40000000000 */
[----:B------:R-:W-:-:S04]  /*3f00*/  USHF.R.U32.HI UR4, URZ, 0x5, UR4 ;  /* 0x00000005ff047899 */ /* 0x000fc80008011604 */
[----:B------:R-:W-:Y:S02]  /*3f10*/  USHF.L.U32 UR5, UR5, UR4, URZ ;  /* 0x0000000405057299 */ /* 0x000fe400080006ff */
[----:B------:R-:W-:-:S04]  /*3f20*/  USHF.L.U32 UR4, UR6, UR4, URZ ;  /* 0x0000000406047299 */ /* 0x000fc800080006ff */
[----:B-1----:R-:W-:-:S04]  /*3f30*/  LOP3.LUT R0, R0, UR5, RZ, 0xc0, !PT ;  /* 0x0000000500007c12 */ /* 0x002fc8000f8ec0ff */
[----:B------:R-:W-:-:S13]  /*3f40*/  ISETP.NE.AND P0, PT, R0, UR5, PT ;  /* 0x0000000500007c0c */ /* 0x000fda000bf05270 */
[----:B------:R-:W-:Y:S05]  /*3f50*/  @P0 BRA `(.L_x_76) ;  /* 0x0000000000580947 */ /* 0x000fea0003800000 */
[----:B------:R-:W1:Y:S02]  /*3f60*/  LDS R0, [UR8+0x18] ;  /* 0x00001808ff007984 */ /* 0x000e640008000800 */
[----:B-1----:R-:W-:-:S04]  /*3f70*/  LOP3.LUT R0, R0, UR4, RZ, 0xc0, !PT ;  /* 0x0000000400007c12 */ /* 0x002fc8000f8ec0ff */
[----:B------:R-:W-:-:S13]  /*3f80*/  ISETP.NE.AND P0, PT, R0, UR4, PT ;  /* 0x0000000400007c0c */ /* 0x000fda000bf05270 */
[----:B------:R-:W-:Y:S05]  /*3f90*/  @P0 BRA `(.L_x_77) ;  /* 0x00000000003c0947 */ /* 0x000fea0003800000 */
[----:B------:R-:W1:Y:S01]  /*3fa0*/  S2R R2, SR_LANEID ;  /* 0x0000000000027919 */ /* 0x000e620000000000 */
[----:B------:R-:W-:-:S06]  /*3fb0*/  ULOP3.LUT UR5, URZ, UR5, URZ, 0x33, !UPT ;  /* 0x00000005ff057292 */ /* 0x000fcc000f8e33ff */
[----:B------:R-:W-:-:S04]  /*3fc0*/  IMAD.U32 R0, RZ, RZ, UR5 ;  /* 0x00000005ff007e24 */ /* 0x000fc8000f8e00ff */
[----:B------:R2:W4:Y:S02]  /*3fd0*/  REDUX UR7, R0 ;  /* 0x00000000000773c4 */ /* 0x0005240000000000 */
[----:B------:R1:W-:Y:S01]  /*3fe0*/  UTCATOMSWS.AND URZ, UR5 ;  /* 0x0000000500ff79e3 */ /* 0x0003e20008000000 */
[----:B--2---:R-:W-:Y:S01]  /*3ff0*/  LOP3.LUT R0, RZ, UR4, RZ, 0x33, !PT ;  /* 0x00000004ff007c12 */ /* 0x004fe2000f8e33ff */
[----:B------:R-:W-:Y:S02]  /*4000*/  VOTEU.ANY UR4, UPT, PT ;  /* 0x0000000000047886 */ /* 0x000fe400038e0100 */
[----:B------:R-:W-:Y:S02]  /*4010*/  UFLO.U32 UR4, UR4 ;  /* 0x00000004000472bd */ /* 0x000fe400080e0000 */
[----:B------:R-:W2:Y:S04]  /*4020*/  REDUX UR6, R0 ;  /* 0x00000000000673c4 */ /* 0x000ea80000000000 */
[----:B-1----:R-:W-:-:S02]  /*4030*/  ISETP.EQ.U32.AND P0, PT, R2, UR4, PT ;  /* 0x0000000402007c0c */ /* 0x002fc4000bf02070 */
[----:B----4-:R-:W-:-:S11]  /*4040*/  MOV R2, UR7 ;  /* 0x0000000700027c02 */ /* 0x010fd60008000f00 */
[----:B------:R1:W-:Y:S01]  /*4050*/  @P0 ATOMS.AND RZ, [UR8+0x14], R2 ;  /* 0x00001402ffff098c */ /* 0x0003e2000a800008 */
[----:B--2---:R-:W-:-:S05]  /*4060*/  IMAD.U32 R0, RZ, RZ, UR6 ;  /* 0x00000006ff007e24 */ /* 0x004fca000f8e00ff */
[----:B------:R1:W-:Y:S01]  /*4070*/  @P0 ATOMS.AND RZ, [UR8+0x18], R0 ;  /* 0x00001800ffff098c */ /* 0x0003e2000a800008 */
[----:B------:R-:W-:Y:S05]  /*4080*/  BRA `(.L_x_78) ;  /* 0x0000000000147947 */ /* 0x000fea0003800000 */
.L_x_77:
[----:B------:R-:W-:Y:S02]  /*4090*/  MOV R2, 0x40b0 ;  /* 0x000040b000027802 */ /* 0x000fe40000000f00 */
[----:B---3-5:R-:W-:Y:S05]  /*40a0*/  CALL.REL.NOINC `($__internal_0_$__cuda_sm10x_tcgen05_guardrail_trap_col_being_dealloced_not_returned_by_alloc) ;  /* 0x0000005400607944 */ /* 0x028fea0003c00000 */
[----:B------:R-:W-:Y:S05]  /*40b0*/  BRA `(.L_x_78) ;  /* 0x0000000000087947 */ /* 0x000fea0003800000 */
.L_x_76:
[----:B------:R-:W-:Y:S02]  /*40c0*/  MOV R2, 0x40e0 ;  /* 0x000040e000027802 */ /* 0x000fe40000000f00 */
[----:B---3-5:R-:W-:Y:S05]  /*40d0*/  CALL.REL.NOINC `($__internal_2_$__cuda_sm10x_tcgen05_guardrail_trap_unallocated_columns_being_dealloced) ;  /* 0x00000054006c7944 */ /* 0x028fea0003c00000 */
.L_x_78:
[----:B------:R-:W-:Y:S01]  /*40e0*/  NOP ;  /* 0x0000000000007918 */ /* 0x000fe20000000000 */
[----:B------:R-:W-:Y:S05]  /*40f0*/  EXIT ;  /* 0x000000000000794d */ /* 0x000fea0003800000 */
.L_x_60:
[----:B------:R-:W-:-:S09]  /*4100*/  UISETP.NE.OR UP0, UPT, UR18, 0x3, !UP3 ;  /* 0x000000031200788c */ /* 0x000fd2000df05670 */
[----:B------:R-:W-:Y:S05]  /*4110*/  BRA.U UP0, `(.L_x_79) ;  /* 0x0000001100887547 */ /* 0x000fea000b800000 */
[----:B------:R-:W2:Y:S01]  /*4120*/  LDCU.64 UR4, c[0x0][0x888] ;  /* 0x00011100ff0477ac */ /* 0x000ea20008000a00 */
[----:B------:R-:W3:Y:S01]  /*4130*/  S2UR UR8, SR_CgaCtaId ;  /* 0x00000000000879c3 */ /* 0x000ee20000008800 */
[----:B------:R-:W-:Y:S02]  /*4140*/  HFMA2 R9, -RZ, RZ, 0, 0 ;  /* 0x00000000ff097431 */ /* 0x000fe400000001ff */
[----:B------:R-:W-:Y:S01]  /*4150*/  IMAD.MOV.U32 R11, RZ, RZ, 0x1 ;  /* 0x00000001ff0b7424 */ /* 0x000fe200078e00ff */
[----:B------:R-:W4:Y:S01]  /*4160*/  LDCU UR40, c[0x0][0x370] ;  /* 0x00006e00ff2877ac */ /* 0x000f220008000800 */
[----:B------:R-:W-:Y:S01]  /*4170*/  IMAD.MOV.U32 R10, RZ, RZ, RZ ;  /* 0x000000ffff0a7224 */ /* 0x000fe200078e00ff */
[----:B------:R-:W-:Y:S01]  /*4180*/  MOV R3, 0x1000 ;  /* 0x0000100000037802 */ /* 0x000fe20000000f00 */
[----:B------:R-:W4:Y:S01]  /*4190*/  LDCU.128 UR44, c[0x0][0xb10] ;  /* 0x00016200ff2c77ac */ /* 0x000f220008000c00 */
[----:B------:R-:W1:Y:S01]  /*41a0*/  LDC.64 R12, c[0x0][0x348] ;  /* 0x0000d200ff0c7b82 */ /* 0x000e620000000a00 */
[----:B------:R-:W3:Y:S01]  /*41b0*/  LDCU UR37, c[0x0][0x374] ;  /* 0x00006e80ff2577ac */ /* 0x000ee20008000800 */
[----:B------:R-:W3:Y:S01]  /*41c0*/  LDCU.64 UR38, c[0x0][0x890] ;  /* 0x00011200ff2677ac */ /* 0x000ee20008000a00 */
[----:B------:R-:W3:Y:S01]  /*41d0*/  LDCU UR15, c[0x0][0xb0c] ;  /* 0x00016180ff0f77ac */ /* 0x000ee20008000800 */
[----:B--2---:R-:W-:Y:S01]  /*41e0*/  UISETP.NE.U32.AND UP0, UPT, UR4, URZ, UPT ;  /* 0x000000ff0400728c */ /* 0x004fe2000bf05070 */
[----:B------:R-:W2:Y:S01]  /*41f0*/  LDCU UR54, c[0x0][0xb20] ;  /* 0x00016400ff3677ac */ /* 0x000ea20008000800 */
[----:B------:R-:W2:Y:S01]  /*4200*/  LDCU UR4, c[0x0][0xb30] ;  /* 0x00016600ff0477ac */ /* 0x000ea20008000800 */
[----:B------:R-:W-:Y:S01]  /*4210*/  UMOV UR21, 0x400 ;  /* 0x0000040000157882 */ /* 0x000fe20000000000 */
[----:B----4-:R-:W-:-:S02]  /*4220*/  UIMAD.WIDE.U32 UR52, UR40, UR44, URZ ;  /* 0x0000002c283472a5 */ /* 0x010fc4000f8e00ff */
[----:B---3--:R-:W-:Y:S02]  /*4230*/  UIMAD.WIDE.U32 UR6, UR37, UR47, URZ ;  /* 0x0000002f250672a5 */ /* 0x008fe4000f8e00ff */
[----:B------:R-:W-:Y:S02]  /*4240*/  ULEA UR21, UR8, UR21, 0x18 ;  /* 0x0000001508157291 */ /* 0x000fe4000f8ec0ff */
[----:B------:R-:W-:Y:S02]  /*4250*/  UISETP.NE.U32.AND UP6, UPT, UR38, URZ, UPT ;  /* 0x000000ff2600728c */ /* 0x000fe4000bfc5070 */
[----:B------:R-:W-:Y:S02]  /*4260*/  UIADD3 UR43, UPT, UPT, UR21, 0x98, URZ ;  /* 0x00000098152b7890 */ /* 0x000fe4000fffe0ff */
[----:B------:R-:W-:Y:S02]  /*4270*/  UIADD3 UR33, UPT, UPT, UR21, 0x80, URZ ;  /* 0x0000008015217890 */ /* 0x000fe4000fffe0ff */
[----:B------:R-:W-:-:S02]  /*4280*/  UIADD3 UR25, UPT, UPT, UR21, 0x88, URZ ;  /* 0x0000008815197890 */ /* 0x000fc4000fffe0ff */
[----:B------:R-:W-:Y:S02]  /*4290*/  UIADD3 UR17, UPT, UPT, UR21, 0x90, URZ ;  /* 0x0000009015117890 */ /* 0x000fe4000fffe0ff */
[----:B------:R-:W-:Y:S02]  /*42a0*/  UISETP.NE.AND.EX UP5, UPT, UR5, URZ, UPT, UP0 ;  /* 0x000000ff0500728c */ /* 0x000fe4000bfa5300 */
[----:B------:R-:W-:Y:S01]  /*42b0*/  UISETP.NE.AND UP0, UPT, UR42, 0x1, UPT ;  /* 0x000000012a00788c */ /* 0x000fe2000bf05270 */
[----:B------:R-:W-:Y:S01]  /*42c0*/  UMOV UR52, UR53 ;  /* 0x0000003500347c82 */ /* 0x000fe20008000000 */
[----:B------:R-:W-:Y:S01]  /*42d0*/  UMOV UR51, UR7 ;  /* 0x0000000700337c82 */ /* 0x000fe20008000000 */
[----:B------:R-:W-:Y:S02]  /*42e0*/  USEL UR41, URZ, 0x1, UP4 ;  /* 0x00000001ff297887 */ /* 0x000fe4000a000000 */
[----:B------:R-:W-:Y:S02]  /*42f0*/  UISETP.NE.AND UP0, UPT, UR15, 0x1, UPT ;  /* 0x000000010f00788c */ /* 0x000fe4000bf05270 */
[----:B------:R-:W-:-:S02]  /*4300*/  UPLOP3.LUT UP4, UPT, UPT, UPT, UPT, 0x40, 0x4 ;  /* 0x000000000004789c */ /* 0x000fc40003f8e870 */
[----:B------:R-:W-:Y:S01]  /*4310*/  UISETP.GE.AND UP2, UPT, UR42, 0x1, UPT ;  /* 0x000000012a00788c */ /* 0x000fe2000bf46270 */
[----:B------:R-:W3:Y:S01]  /*4320*/  LDCU.64 UR22, c[0x0][0xb28] ;  /* 0x00016500ff1677ac */ /* 0x000ee20008000a00 */
[----:B------:R-:W-:Y:S02]  /*4330*/  UISETP.NE.AND.EX UP6, UPT, UR39, URZ, UPT, UP6 ;  /* 0x000000ff2700728c */ /* 0x000fe4000bfc5360 */
[----:B------:R-:W-:Y:S02]  /*4340*/  UPRMT UR43, UR8, 0x654, UR43 ;  /* 0x00000654082b7896 */ /* 0x000fe4000800002b */
[----:B------:R-:W-:Y:S02]  /*4350*/  UPRMT UR50, UR8, 0x654, UR33 ;  /* 0x0000065408327896 */ /* 0x000fe40008000021 */
[----:B------:R-:W-:Y:S02]  /*4360*/  UPRMT UR49, UR8, 0x654, UR25 ;  /* 0x0000065408317896 */ /* 0x000fe40008000019 */
[----:B------:R-:W-:-:S02]  /*4370*/  UPRMT UR48, UR8, 0x654, UR17 ;  /* 0x0000065408307896 */ /* 0x000fc40008000011 */
[----:B------:R-:W-:Y:S02]  /*4380*/  USHF.R.U32.HI UR52, URZ, UR45, UR52 ;  /* 0x0000002dff347299 */ /* 0x000fe40008011634 */
[----:B--2---:R-:W-:Y:S02]  /*4390*/  USHF.R.U32.HI UR51, URZ, UR54, UR51 ;  /* 0x00000036ff337299 */ /* 0x004fe40008011633 */
[----:B------:R-:W-:Y:S02]  /*43a0*/  UISETP.NE.AND UP0, UPT, UR46, 0x1, UPT ;  /* 0x000000012e00788c */ /* 0x000fe4000bf05270 */
[----:B-1----:R-:W-:-:S11]  /*43b0*/  UISETP.NE.AND UP3, UPT, UR4, 0x1, UPT ;  /* 0x000000010400788c */ /* 0x002fd6000bf65270 */
.L_x_90:
[C---:B------:R-:W-:Y:S02]  /*43c0*/  LEA R8, R10.reuse, UR21, 0x3 ;  /* 0x000000150a087c11 */ /* 0x040fe4000f8e18ff */
[----:B------:R-:W-:Y:S02]  /*43d0*/  SHF.L.U32 R0, R9, 0x1f, RZ ;  /* 0x0000001f09007819 */ /* 0x000fe400000006ff */
[----:B------:R-:W-:Y:S02]  /*43e0*/  LEA R4, R10, UR21, 0x4 ;  /* 0x000000150a047c11 */ /* 0x000fe4000f8e20ff */
[----:B-1----:R-:W1:Y:S02]  /*43f0*/  SYNCS.PHASECHK.TRANS64.TRYWAIT P0, [R8+URZ+0xd0], R0 ;  /* 0x0000d000080075a7 */ /* 0x002e6400080011ff */
[----:B-1----:R-:W-:Y:S05]  /*4400*/  @!P0 BRA `(.L_x_80) ;  /* 0x0000004c00388947 */ /* 0x002fea0003800000 */
.L_x_178:
[----:B------:R-:W2:Y:S01]  /*4410*/  LDS.128 R4, [R4+0x160] ;  /* 0x0001600004047984 */ /* 0x000ea20000000c00 */
[----:B------:R-:W-:Y:S01]  /*4420*/  UISETP.GE.AND UP0, UPT, UR42, 0x1, UPT ;  /* 0x000000012a00788c */ /* 0x000fe2000bf06270 */
[----:B------:R-:W-:Y:S01]  /*4430*/  @!PT LDS RZ, [RZ] ;  /* 0x00000000fffff984 */ /* 0x000fe20000000800 */
[----:B------:R-:W-:Y:S01]  /*4440*/  @!PT LDS RZ, [RZ] ;  /* 0x00000000fffff984 */ /* 0x000fe20000000800 */
[----:B------:R-:W-:Y:S01]  /*4450*/  @!PT LDS RZ, [RZ] ;  /* 0x00000000fffff984 */ /* 0x000fe20000000800 */
[----:B------:R-:W-:Y:S01]  /*4460*/  @!PT LDS RZ, [RZ] ;  /* 0x00000000fffff984 */ /* 0x000fe20000000800 */
[----:B------:R4:W-:Y:S06]  /*4470*/  MEMBAR.ALL.CTA ;  /* 0x0000000000007992 */ /* 0x0009ec0000008000 */
[----:B----4-:R-:W4:Y:S01]  /*4480*/  FENCE.VIEW.ASYNC.S ;  /* 0x00000000000073c6 */ /* 0x010f220000000000 */
[----:B--2---:R-:W-:Y:S11]  /*4490*/  LOP3.LUT P0, RZ, R6, 0x1, RZ, 0xc0, !PT ;  /* 0x0000000106ff7812 */ /* 0x004ff6000780c0ff */
[----:B------:R-:W-:Y:S02]  /*44a0*/  @!UPT UIADD3 URZ, UPT, UPT, URZ, URZ, URZ ;  /* 0x000000fffffff290 */ /* 0x000fe4000fffe0ff */
[----:B----4-:R-:W-:Y:S01]  /*44b0*/  VOTEU.ANY UP2, P0 ;  /* 0x0000000000ff7886 */ /* 0x010fe20000040100 */
[----:B------:R-:W-:Y:S11]  /*44c0*/  PLOP3.LUT P0, PT, PT, PT, UP2, 0x80, 0x8 ;  /* 0x000000000008781c */ /* 0x000ff60003f0f028 */
[----:B------:R-:W-:Y:S02]  /*44d0*/  @!UPT UIADD3 URZ, UPT, UPT, URZ, URZ, URZ ;  /* 0x000000fffffff290 */ /* 0x000fe4000fffe0ff */
[----:B-1----:R-:W-:Y:S02]  /*44e0*/  @P0 SHF.R.U32.HI R0, RZ, 0x10, R5 ;  /* 0x00000010ff000819 */ /* 0x002fe40000011605 */
[----:B------:R-:W-:Y:S02]  /*44f0*/  @P0 MOV R2, R4 ;  /* 0x0000000400020202 */ /* 0x000fe40000000f00 */
[----:B------:R-:W-:Y:S01]  /*4500*/  @P0 R2UR UR4, R0 ;  /* 0x00000000000402ca */ /* 0x000fe200000e0000 */
[----:B------:R-:W-:Y:S01]  /*4510*/  VIADD R0, R8, 0xe0 ;  /* 0x000000e008007836 */ /* 0x000fe20000000000 */
[----:B------:R-:W-:Y:S02]  /*4520*/  @P0 LOP3.LUT R4, R5, 0xffff, RZ, 0xc0, !PT ;  /* 0x0000ffff05040812 */ /* 0x000fe400078ec0ff */
[----:B------:R-:W-:Y:S02]  /*4530*/  @P0 R2UR UR6, R2 ;  /* 0x00000000020602ca */ /* 0x000fe400000e0000 */
[----:B------:R-:W-:Y:S02]  /*4540*/  PRMT R0, RZ, 0x654, R0 ;  /* 0x00000654ff007816 */ /* 0x000fe40000000000 */
[----:B------:R-:W-:Y:S02]  /*4550*/  @P0 R2UR UR5, R4 ;  /* 0x00000000040502ca */ /* 0x000fe400000e0000 */
[----:B------:R1:W-:Y:S03]  /*4560*/  SYNCS.ARRIVE.TRANS64.RED.A1T0 RZ, [R0+URZ], RZ ;  /* 0x000000ff00ff79a7 */ /* 0x0003e600081004ff */
[----:B------:R-:W-:Y:S04]  /*4570*/  @UP2 UMOV UR29, UR4 ;  /* 0x00000004001d2c82 */ /* 0x000fe80008000000 */
[----:B------:R-:W-:Y:S04]  /*4580*/  @UP2 UMOV UR14, UR6 ;  /* 0x00000006000e2c82 */ /* 0x000fe80008000000 */
[----:B------:R-:W-:Y:S01]  /*4590*/  @UP2 UMOV UR13, UR5 ;  /* 0x00000005000d2c82 */ /* 0x000fe20008000000 */
[----:B------:R-:W-:Y:S05]  /*45a0*/  BRA.U !UP0, `(.L_x_81) ;  /* 0x0000000108c07547 */ /* 0x000fea000b800000 */
[----:B------:R-:W-:Y:S02]  /*45b0*/  UIMAD.WIDE.U32 UR18, UR13, UR47, URZ ;  /* 0x0000002f0d1272a5 */ /* 0x000fe4000f8e00ff */
[----:B------:R-:W-:Y:S02]  /*45c0*/  UP2UR UR16, UPR, URZ, 0x4 ;  /* 0x00000004ff107883 */ /* 0x000fe40008000000 */
[----:B------:R-:W-:Y:S02]  /*45d0*/  UISETP.NE.AND UP2, UPT, UR46, 0x1, UPT ;  /* 0x000000012e00788c */ /* 0x000fe4000bf45270 */
[----:B------:R-:W-:Y:S02]  /*45e0*/  UIMAD.WIDE.U32 UR26, UR14, UR44, URZ ;  /* 0x0000002c0e1a72a5 */ /* 0x000fe4000f8e00ff */
[----:B------:R-:W-:Y:S02]  /*45f0*/  USEL UR4, UR37, UR51, !UP2 ;  /* 0x0000003325047287 */ /* 0x000fe4000d000000 */
[----:B------:R-:W-:Y:S02]  /*4600*/  UISETP.NE.AND UP0, UPT, UR15, 0x1, UPT ;  /* 0x000000010f00788c */ /* 0x000fe4000bf05270 */
[----:B------:R-:W-:Y:S02]  /*4610*/  UP2UR UR20, UPR, URZ, 0x2 ;  /* 0x00000002ff147883 */ /* 0x000fe40008000000 */
[----:B------:R-:W-:Y:S02]  /*4620*/  UISETP.NE.AND UP1, UPT, UR42, 0x1, UPT ;  /* 0x000000012a00788c */ /* 0x000fe4000bf25270 */
[----:B---3--:R-:W-:Y:S02]  /*4630*/  UIMAD.WIDE.U32 UR8, UR4, UR22, URZ ;  /* 0x00000016040872a5 */ /* 0x008fe4000f8e00ff */
[----:B------:R-:W-:Y:S01]  /*4640*/  USEL UR7, UR40, UR52, !UP0 ;  /* 0x0000003428077287 */ /* 0x000fe2000c000000 */
[----:B------:R-:W-:Y:S02]  /*4650*/  UMOV UR5, UR19 ;  /* 0x0000001300057c82 */ /* 0x000fe40008000000 */
[----:B------:R-:W-:Y:S02]  /*4660*/  USHF.R.U32.HI UR6, URZ, UR54, UR5 ;  /* 0x00000036ff067299 */ /* 0x000fe40008011605 */
[----:B------:R-:W-:Y:S02]  /*4670*/  UIMAD.WIDE.U32 UR10, UR7, UR22, URZ ;  /* 0x00000016070a72a5 */ /* 0x000fe4000f8e00ff */
[----:B------:R-:W-:Y:S02]  /*4680*/  USEL UR6, UR13, UR6, !UP2 ;  /* 0x000000060d067287 */ /* 0x000fe4000d000000 */
[----:B------:R-:W-:Y:S01]  /*4690*/  UISETP.NE.AND UP2, UPT, UR16, URZ, UPT ;  /* 0x000000ff1000728c */ /* 0x000fe2000bf45270 */
[----:B------:R-:W-:Y:S02]  /*46a0*/  UMOV UR5, UR27 ;  /* 0x0000001b00057c82 */ /* 0x000fe40008000000 */
[----:B------:R-:W-:Y:S03]  /*46b0*/  USHF.R.U32.HI UR12, URZ, UR45, UR5 ;  /* 0x0000002dff0c7299 */ /* 0x000fe60008011605 */
[----:B------:R-:W-:Y:S02]  /*46c0*/  UMOV UR5, UR9 ;  /* 0x0000000900057c82 */ /* 0x000fe40008000000 */
[----:B------:R-:W-:Y:S03]  /*46d0*/  @UP1 USHF.R.U32.HI UR4, URZ, UR23, UR5 ;  /* 0x00000017ff041299 */ /* 0x000fe60008011605 */
[----:B------:R-:W-:Y:S01]  /*46e0*/  UMOV UR5, UR11 ;  /* 0x0000000b00057c82 */ /* 0x000fe20008000000 */
[----:B------:R-:W-:Y:S02]  /*46f0*/  UIMAD UR4, UR42, UR4, URZ ;  /* 0x000000042a0472a4 */ /* 0x000fe4000f8e02ff */
[----:B------:R-:W-:Y:S02]  /*4700*/  @UP1 USHF.R.U32.HI UR7, URZ, UR23, UR5 ;  /* 0x00000017ff071299 */ /* 0x000fe40008011605 */
[----:B------:R-:W-:Y:S02]  /*4710*/  USEL UR5, UR14, UR12, !UP0 ;  /* 0x0000000c0e057287 */ /* 0x000fe4000c000000 */
[----:B------:R-:W-:Y:S02]  /*4720*/  UIMAD.WIDE.U32 UR10, UR6, UR22, URZ ;  /* 0x00000016060a72a5 */ /* 0x000fe4000f8e00ff */
[----:B------:R-:W-:Y:S02]  /*4730*/  UIMAD UR8, UR42, UR7, URZ ;  /* 0x000000072a0872a4 */ /* 0x000fe4000f8e02ff */
[----:B------:R-:W-:Y:S03]  /*4740*/  UISETP.GE.AND UP0, UPT, UR6, UR4, UPT ;  /* 0x000000040600728c */ /* 0x000fe6000bf06270 */
[----:B------:R-:W-:Y:S01]  /*4750*/  UMOV UR4, UR11 ;  /* 0x0000000b00047c82 */ /* 0x000fe20008000000 */
[----:B------:R-:W-:Y:S02]  /*4760*/  UISETP.GE.OR UP0, UPT, UR5, UR8, UP0 ;  /* 0x000000080500728c */ /* 0x000fe40008706670 */
[----:B------:R-:W-:Y:S02]  /*4770*/  USHF.R.U32.HI UR4, URZ, UR23, UR4 ;  /* 0x00000017ff047299 */ /* 0x000fe40008011604 */
[----:B------:R-:W-:Y:S02]  /*4780*/  UIMAD.WIDE.U32 UR8, UR5, UR22, URZ ;  /* 0x00000016050872a5 */ /* 0x000fe4000f8e00ff */
[----:B------:R-:W-:Y:S04]  /*4790*/  USEL UR10, UR6, UR4, !UP1 ;  /* 0x00000004060a7287 */ /* 0x000fe8000c800000 */
[----:B------:R-:W-:Y:S01]  /*47a0*/  UIADD3 UR11, UPT, UPT, -UR10, URZ, URZ ;  /* 0x000000ff0a0b7290 */ /* 0x000fe2000fffe1ff */
[----:B------:R-:W-:Y:S02]  /*47b0*/  @!UP0 UMOV UR4, UR9 ;  /* 0x0000000900048c82 */ /* 0x000fe40008000000 */
[----:B------:R-:W-:Y:S02]  /*47c0*/  @!UP0 USHF.R.U32.HI UR4, URZ, UR23, UR4 ;  /* 0x00000017ff048299 */ /* 0x000fe40008011604 */
[----:B------:R-:W-:Y:S02]  /*47d0*/  UIMAD UR8, UR42, UR11, UR6 ;  /* 0x0000000b2a0872a4 */ /* 0x000fe4000f8e0206 */
[----:B------:R-:W-:Y:S02]  /*47e0*/  @!UP0 USEL UR4, UR5, UR4, !UP1 ;  /* 0x0000000405048287 */ /* 0x000fe4000c800000 */
[----:B------:R-:W-:Y:S02]  /*47f0*/  UISETP.NE.AND UP1, UPT, UR20, URZ, UPT ;  /* 0x000000ff1400728c */ /* 0x000fe4000bf25270 */
[----:B------:R-:W-:Y:S02]  /*4800*/  @!UP0 UIMAD UR8, UR7, UR8, UR4 ;  /* 0x00000008070882a4 */ /* 0x000fe4000f8e0204 */
[----:B------:R-:W-:Y:S02]  /*4810*/  @!UP0 UIADD3 UR9, UPT, UPT, UR10, -UR4, URZ ;  /* 0x800000040a098290 */ /* 0x000fe4000fffe0ff */
[----:B------:R-:W-:Y:S02]  /*4820*/  UIADD3 UR4, UPT, UPT, -UR5, URZ, URZ ;  /* 0x000000ff05047290 */ /* 0x000fe4000fffe1ff */
[----:B------:R-:W-:Y:S02]  /*4830*/  UIADD3 UR7, UPT, UPT, -UR6, URZ, URZ ;  /* 0x000000ff06077290 */ /* 0x000fe4000fffe1ff */
[----:B------:R-:W-:Y:S02]  /*4840*/  @!UP0 UIMAD UR6, UR9, UR42, UR5 ;  /* 0x0000002a090682a4 */ /* 0x000fe4000f8e0205 */
[----:B------:R-:W-:Y:S02]  /*4850*/  UIMAD UR14, UR15, UR4, UR14 ;  /* 0x000000040f0e72a4 */ /* 0x000fe4000f8e020e */
[----:B------:R-:W-:Y:S01]  /*4860*/  UIMAD UR13, UR46, UR7, UR13 ;  /* 0x000000072e0d72a4 */ /* 0x000fe2000f8e020d */
[----:B------:R-:W-:Y:S02]  /*4870*/  @!UP0 UMOV UR5, UR8 ;  /* 0x0000000800058c82 */ /* 0x000fe40008000000 */
[----:B------:R-:W-:Y:S02]  /*4880*/  UIMAD UR14, UR5, UR15, UR14 ;  /* 0x0000000f050e72a4 */ /* 0x000fe4000f8e020e */
[----:B------:R-:W-:Y:S11]  /*4890*/  UIMAD UR13, UR6, UR46, UR13 ;  /* 0x0000002e060d72a4 */ /* 0x000ff6000f8e020d */
[----:B------:R-:W-:Y:S01]  /*48a0*/  @!UPT UIADD3 URZ, UPT, UPT, URZ, URZ, URZ ;  /* 0x000000fffffff290 */ /* 0x000fe2000fffe0ff */
.L_x_81:
[----:B------:R-:W2:Y:S01]  /*48b0*/  @!UP3 LDCU.128 UR8, c[0x0][0xb10] ;  /* 0x00016200ff08b7ac */ /* 0x000ea20008000c00 */
[----:B------:R-:W-:Y:S02]  /*48c0*/  ISETP.NE.U32.AND P0, PT, RZ, UR38, PT ;  /* 0x00000026ff007c0c */ /* 0x000fe4000bf05070 */
[----:B------:R-:W-:Y:S02]  /*48d0*/  SHF.L.U32 R4, R11, 0x1f, RZ ;  /* 0x0000001f0b047819 */ /* 0x000fe400000006ff */
[----:B------:R-:W-:Y:S01]  /*48e0*/  ISETP.NE.AND.EX P0, PT, RZ, UR39, PT, P0 ;  /* 0x00000027ff007c0c */ /* 0x000fe2000bf05300 */
[----:B------:R-:W4:Y:S01]  /*48f0*/  @!UP3 LDCU UR5, c[0x0][0xb0c] ;  /* 0x00016180ff05b7ac */ /* 0x000f220008000800 */
[----:B------:R-:W-:Y:S02]  /*4900*/  USHF.L.U32 UR35, UR30, 0x6, URZ ;  /* 0x000000061e237899 */ /* 0x000fe400080006ff */
[----:B------:R-:W-:Y:S02]  /*4910*/  USHF.L.U32 UR34, UR31, 0x7, URZ ;  /* 0x000000071f227899 */ /* 0x000fe400080006ff */
[----:B--2---:R-:W-:Y:S07]  /*4920*/  UIMAD.WIDE.U32 UR6, UR14, UR8, URZ ;  /* 0x000000080e0672a5 */ /* 0x004fee000f8e00ff */
[----:B------:R-:W-:Y:S01]  /*4930*/  @!UP3 UMOV UR4, UR7 ;  /* 0x000000070004bc82 */ /* 0x000fe20008000000 */
[----:B----4-:R-:W-:Y:S02]  /*4940*/  @!UP3 UISETP.NE.AND UP0, UPT, UR5, 0x1, UPT ;  /* 0x000000010500b88c */ /* 0x010fe4000bf05270 */
[----:B------:R-:W-:Y:S02]  /*4950*/  @!UP3 USHF.R.U32.HI UR4, URZ, UR9, UR4 ;  /* 0x00000009ff04b299 */ /* 0x000fe40008011604 */
[----:B------:R-:W-:Y:S02]  /*4960*/  UIMAD.WIDE.U32 UR6, UR13, UR11, URZ ;  /* 0x0000000b0d0672a5 */ /* 0x000fe4000f8e00ff */
[----:B------:R-:W-:Y:S02]  /*4970*/  @!UP3 USEL UR8, UR14, UR4, !UP0 ;  /* 0x000000040e08b287 */ /* 0x000fe4000c000000 */
[----:B------:R-:W-:Y:S03]  /*4980*/  @!UP3 UISETP.NE.AND UP0, UPT, UR10, 0x1, UPT ;  /* 0x000000010a00b88c */ /* 0x000fe6000bf05270 */
[----:B------:R-:W-:Y:S02]  /*4990*/  @!UP3 UMOV UR6, UR7 ;  /* 0x000000070006bc82 */ /* 0x000fe40008000000 */
[----:B------:R-:W2:Y:S02]  /*49a0*/  @!UP3 LDCU UR4, c[0x0][0xb20] ;  /* 0x00016400ff04b7ac */ /* 0x000ea40008000800 */
[----:B--2---:R-:W-:Y:S04]  /*49b0*/  @!UP3 USHF.R.U32.HI UR6, URZ, UR4, UR6 ;  /* 0x00000004ff06b299 */ /* 0x004fe80008011606 */
[----:B------:R-:W-:Y:S04]  /*49c0*/  @!UP3 USEL UR6, UR13, UR6, !UP0 ;  /* 0x000000060d06b287 */ /* 0x000fe8000c000000 */
[----:B------:R-:W-:Y:S02]  /*49d0*/  @!UP3 UIADD3 UR4, UPT, UPT, -UR8, UR6, URZ ;  /* 0x000000060804b290 */ /* 0x000fe4000fffe1ff */
[----:B------:R-:W-:Y:S02]  /*49e0*/  @!UP3 UIADD3 UR6, UPT, UPT, UR8, -UR6, URZ ;  /* 0x800000060806b290 */ /* 0x000fe4000fffe0ff */
[----:B------:R-:W-:Y:S02]  /*49f0*/  @!UP3 UIMAD UR14, UR4, UR5, UR14 ;  /* 0x00000005040eb2a4 */ /* 0x000fe4000f8e020e */
[----:B------:R-:W-:Y:S01]  /*4a00*/  @!UP3 UIMAD UR13, UR6, UR10, UR13 ;  /* 0x0000000a060db2a4 */ /* 0x000fe2000f8e020d */
[----:B------:R-:W-:Y:S11]  /*4a10*/  BRA.U UP4, `(.L_x_82) ;  /* 0x0000000104107547 */ /* 0x000ff6000b800000 */
[----:B------:R-:W-:Y:S04]  /*4a20*/  MOV R2, UR41 ;  /* 0x0000002900027c02 */ /* 0x000fe80008000f00 */
[----:B------:R-:W-:Y:S04]  /*4a30*/  SHF.L.U32 R2, R2, 0x1f, RZ ;  /* 0x0000001f02027819 */ /* 0x000fe800000006ff */
[----:B------:R-:W2:Y:S02]  /*4a40*/  SYNCS.PHASECHK.TRANS64.TRYWAIT P1, [UR21+0xc8], R2 ;  /* 0x0000c802ff0075a7 */ /* 0x000ea40008021115 */
[----:B--2---:R-:W-:Y:S05]  /*4a50*/  @!P1 BRA `(.L_x_83) ;  /* 0x0000004400b89947 */ /* 0x004fea0003800000 */
.L_x_82:
[----:B------:R-:W-:Y:S05]  /*4a60*/  BRA.U !UP6, `(.L_x_84) ;  /* 0x000000010e387547 */ /* 0x000fea000b800000 */
[----:B------:R-:W-:Y:S01]  /*4a70*/  UPLOP3.LUT UP1, UPT, UPT, UPT, UP5, 0x80, 0x8 ;  /* 0x000000000008789c */ /* 0x000fe20003f2f050 */
[----:B-1----:R-:W-:Y:S01]  /*4a80*/  HFMA2 R0, -RZ, RZ, 0, 5.9604644775390625e-08 ;  /* 0x00000001ff007431 */ /* 0x002fe200000001ff */
[----:B------:R-:W1:Y:S01]  /*4a90*/  LDCU.64 UR8, c[0x0][0x358] ;  /* 0x00006b00ff0877ac */ /* 0x000e620008000a00 */
[----:B------:R-:W-:Y:S03]  /*4aa0*/  IMAD.MOV.U32 R45, RZ, RZ, 0x1 ;  /* 0x00000001ff2d7424 */ /* 0x000fe600078e00ff */
[----:B------:R-:W-:Y:S05]  /*4ab0*/  PLOP3.LUT P1, PT, PT, PT, UP1, 0x80, 0x8 ;  /* 0x000000000008781c */ /* 0x000fea0003f2f018 */
[----:B------:R-:W2:Y:S01]  /*4ac0*/  @UP1 LDCU.64 UR4, c[0x0][0x888] ;  /* 0x00011100ff0417ac */ /* 0x000ea20008000a00 */
[----:B------:R-:W-:Y:S07]  /*4ad0*/  @UP1 UIMAD UR6, UR36, UR38, URZ ;  /* 0x00000026240612a4 */ /* 0x000fee000f8e02ff */
[----:B------:R-:W-:Y:S01]  /*4ae0*/  @!P1 PRMT R45, R0, 0x7610, R45 ;  /* 0x00007610002d9816 */ /* 0x000fe2000000002d */
[----:B--2---:R-:W-:Y:S06]  /*4af0*/  @UP1 UIMAD.WIDE UR4, UR6, 0x4, UR4 ;  /* 0x00000004060418a5 */ /* 0x004fec000f8e0204 */
[----:B------:R-:W-:Y:S01]  /*4b00*/  IMAD.U32 R6, RZ, RZ, UR4 ;  /* 0x00000004ff067e24 */ /* 0x000fe2000f8e00ff */
[----:B------:R-:W-:Y:S04]  /*4b10*/  MOV R7, UR5 ;  /* 0x0000000500077c02 */ /* 0x000fe80008000f00 */
[----:B------:R-:W2:Y:S01]  /*4b20*/  @!UP1 LDCU UR4, c[0x0][0x880] ;  /* 0x00011000ff0497ac */ /* 0x000ea20008000800 */
[----:B-1---5:R4:W5:Y:S02]  /*4b30*/  @P1 LDG.E R27, desc[UR8][R6.64] ;  /* 0x00000008061b1981 */ /* 0x022964000c1e1900 */
[----:B--2-4-:R-:W-:Y:S07]  /*4b40*/  @!P1 IMAD.U32 R27, RZ, RZ, UR4 ;  /* 0x00000004ff1b9e24 */ /* 0x014fee000f8e00ff */
.L_x_84:
[----:B-----5:R-:W-:Y:S01]  /*4b50*/  @!P0 FSETP.EQ.AND P2, PT, R27, RZ, PT ;  /* 0x000000ff1b00820b */ /* 0x020fe20003f42000 */
[----:B------:R-:W-:Y:S01]  /*4b60*/  @!UPT UIADD3 URZ, UPT, UPT, URZ, URZ, URZ ;  /* 0x000000fffffff290 */ /* 0x000fe2000fffe0ff */
[----:B------:R-:W-:Y:S11]  /*4b70*/  @!P0 BRA `(.L_x_85) ;  /* 0x0000000000148947 */ /* 0x000ff60003800000 */
[----:B------:R-:W-:Y:S02]  /*4b80*/  LOP3.LUT P0, RZ, R45, 0xff, RZ, 0xc0, !PT ;  /* 0x000000ff2dff7812 */ /* 0x000fe4000780c0ff */
[----:B------:R-:W-:Y:S04]  /*4b90*/  PLOP3.LUT P2, PT, PT, PT, UP1, 0x80, 0x8 ;  /* 0x000000000008781c */ /* 0x000fe80003f4f018 */
[----:B------:R-:W-:Y:S07]  /*4ba0*/  PLOP3.LUT P2, PT, P2, PT, PT, 0x8, 0x80 ;  /* 0x000000000080781c */ /* 0x000fee000174e170 */
[----:B------:R-:W-:Y:S11]  /*4bb0*/  @P0 FSETP.EQ.AND P2, PT, R27, RZ, PT ;  /* 0x000000ff1b00020b */ /* 0x000ff60003f42000 */
[----:B------:R-:W-:Y:S02]  /*4bc0*/  @!UPT UIADD3 URZ, UPT, UPT, URZ, URZ, URZ ;  /* 0x000000fffffff290 */ /* 0x000fe4000fffe0ff */
.L_x_85:
[----:B------:R-:W2:Y:S01]  /*4bd0*/  SYNCS.PHASECHK.TRANS64.TRYWAIT P0, [UR21+0xa0], R4 ;  /* 0x0000a004ff0075a7 */ /* 0x000ea20008001115 */
[----:B------:R-:W-:Y:S04]  /*4be0*/  ELECT P1, URZ, PT ;  /* 0x0000000000ff782f */ /* 0x000fe80003820000 */
[----:B------:R-:W-:Y:S01]  /*4bf0*/  PLOP3.LUT P1, PT, P2, P1, PT, 0xf2, 0x2f ;  /* 0x00000000002f781c */ /* 0x000fe20001723e72 */
[----:B------:R-:W-:Y:S01]  /*4c00*/  @!UPT UIADD3 URZ, UPT, UPT, URZ, URZ, URZ ;  /* 0x000000fffffff290 */ /* 0x000fe2000fffe0ff */
[----:B--2---:R-:W-:Y:S11]  /*4c10*/  @!P0 BRA `(.L_x_86) ;  /* 0x0000004400608947 */ /* 0x004ff60003800000 */
.L_x_181:
[----:B-1----:R-:W-:Y:S01]  /*4c20*/  @!P1 IADD3 R2, P0, PT, R12, 0x580, RZ ;  /* 0x000005800c029810 */ /* 0x002fe20007f1e0ff */
[----:B------:R-:W-:Y:S01]  /*4c30*/  VOTEU.ALL UP0, P1 ;  /* 0x0000000000ff7886 */ /* 0x000fe20000800000 */
[----:B------:R-:W-:Y:S01]  /*4c40*/  UMOV UR6, 0x0 ;  /* 0x0000000000067882 */ /* 0x000fe20000000000 */
[----:B------:R-:W-:Y:S01]  /*4c50*/  UMOV UR7, 0x10000000 ;  /* 0x1000000000077882 */ /* 0x000fe20000000000 */
[----:B------:R-:W-:Y:S01]  /*4c60*/  @!P1 R2UR UR5, R2 ;  /* 0x00000000020592ca */ /* 0x000fe200000e0000 */
[----:B------:R-:W-:Y:S01]  /*4c70*/  @!P1 IMAD.X R0, RZ, RZ, R13, P0 ;  /* 0x000000ffff009224 */ /* 0x000fe200000e060d */
[----:B------:R-:W-:Y:S01]  /*4c80*/  @!UP0 UIADD3 UR32, UPT, UPT, UR21, 0x200, URZ ;  /* 0x0000020015208890 */ /* 0x000fe2000fffe0ff */
[----:B------:R-:W-:Y:S03]  /*4c90*/  VOTEU.ALL UP0, P1 ;  /* 0x0000000000ff7886 */ /* 0x000fe60000800000 */
[----:B------:R-:W-:Y:S01]  /*4ca0*/  @!P1 R2UR UR4, R0 ;  /* 0x00000000000492ca */ /* 0x000fe200000e0000 */
[----:B------:R-:W-:Y:S06]  /*4cb0*/  @!P1 IMAD.MOV.U32 R0, RZ, RZ, 0x1000 ;  /* 0x00001000ff009424 */ /* 0x000fec00078e00ff */
[----:B------:R-:W-:Y:S06]  /*4cc0*/  IMAD.U32 R6, RZ, RZ, UR5 ;  /* 0x00000005ff067e24 */ /* 0x000fec000f8e00ff */
[----:B------:R-:W-:Y:S01]  /*4cd0*/  IMAD.U32 R7, RZ, RZ, UR4 ;  /* 0x00000004ff077e24 */ /* 0x000fe2000f8e00ff */
[----:B------:R-:W-:Y:S04]  /*4ce0*/  @!P1 R2UR UR4, R6 ;  /* 0x00000000060492ca */ /* 0x000fe800000e0000 */
[----:B------:R-:W-:Y:S11]  /*4cf0*/  @!P1 R2UR UR5, R7 ;  /* 0x00000000070592ca */ /* 0x000ff600000e0000 */
[----:B------:R-:W-:Y:S02]  /*4d00*/  @!UPT UIADD3 URZ, UPT, UPT, URZ, URZ, URZ ;  /* 0x000000fffffff290 */ /* 0x000fe4000fffe0ff */
[----:B------:R1:W-:Y:S01]  /*4d10*/  @!UP0 UTMALDG.3D [UR32], [UR4], desc[UR6] ;  /* 0x00000620040085b4 */ /* 0x0003e20008011000 */
[----:B------:R1:W-:Y:S01]  /*4d20*/  @!P1 SYNCS.ARRIVE.TRANS64.RED.A0TR RZ, [UR21+0x80], R0 ;  /* 0x00008000ffff99a7 */ /* 0x0003e20008300415 */
[----:B------:R-:W-:Y:S01]  /*4d30*/  SYNCS.ARRIVE.TRANS64.RED.A1T0 RZ, [UR50], RZ ;  /* 0x000000ffffff79a7 */ /* 0x000fe20008100432 */
[----:B------:R-:W2:Y:S02]  /*4d40*/  SYNCS.PHASECHK.TRANS64.TRYWAIT P0, [UR21+0xa8], R4 ;  /* 0x0000a804ff0075a7 */ /* 0x000ea40008001115 */
[----:B-12---:R-:W-:Y:S05]  /*4d50*/  @!P0 BRA `(.L_x_87) ;  /* 0x0000004400288947 */ /* 0x006fea0003800000 */
.L_x_183:
[----:B------:R-:W-:Y:S01]  /*4d60*/  @!P1 IADD3 R2, P0, PT, R12, 0x580, RZ ;  /* 0x000005800c029810 */ /* 0x000fe20007f1e0ff */
[----:B------:R-:W-:Y:S01]  /*4d70*/  VOTEU.ALL UP0, P1 ;  /* 0x0000000000ff7886 */ /* 0x000fe20000800000 */
[----:B------:R-:W-:Y:S01]  /*4d80*/  UMOV UR6, 0x0 ;  /* 0x0000000000067882 */ /* 0x000fe20000000000 */
[----:B------:R-:W-:Y:S01]  /*4d90*/  UMOV UR7, 0x10000000 ;  /* 0x1000000000077882 */ /* 0x000fe20000000000 */
[----:B------:R-:W-:Y:S01]  /*4da0*/  @!P1 R2UR UR5, R2 ;  /* 0x00000000020592ca */ /* 0x000fe200000e0000 */
[----:B-1----:R-:W-:Y:S01]  /*4db0*/  @!P1 IMAD.X R0, RZ, RZ, R13, P0 ;  /* 0x000000ffff009224 */ /* 0x002fe200000e060d */
[----:B------:R-:W-:Y:S02]  /*4dc0*/  @!UP0 UIADD3 UR26, UPT, UPT, UR34, 0x20, URZ ;  /* 0x00000020221a8890 */ /* 0x000fe4000fffe0ff */
[----:B------:R-:W-:Y:S02]  /*4dd0*/  @!UP0 UIADD3 UR24, UPT, UPT, UR21, 0x1200, URZ ;  /* 0x0000120015188890 */ /* 0x000fe4000fffe0ff */
[----:B------:R-:W-:Y:S01]  /*4de0*/  @!P1 R2UR UR4, R0 ;  /* 0x00000000000492ca */ /* 0x000fe200000e0000 */
[----:B------:R-:W-:Y:S01]  /*4df0*/  VOTEU.ALL UP0, P1 ;  /* 0x0000000000ff7886 */ /* 0x000fe20000800000 */
[----:B------:R-:W-:Y:S01]  /*4e00*/  @!P1 IMAD.MOV.U32 R0, RZ, RZ, 0x1000 ;  /* 0x00001000ff009424 */ /* 0x000fe200078e00ff */
[----:B------:R-:W-:Y:S01]  /*4e10*/  UMOV UR27, UR35 ;  /* 0x00000023001b7c82 */ /* 0x000fe20008000000 */
[----:B------:R-:W-:Y:S03]  /*4e20*/  UMOV UR28, UR36 ;  /* 0x00000024001c7c82 */ /* 0x000fe60008000000 */
        /* <DEDUP_REMOVED lines=10> */
.L_x_185:
[----:B------:R-:W-:Y:S01]  /*4ed0*/  @!P1 IADD3 R2, P0, PT, R12, 0x580, RZ ;  /* 0x000005800c029810 */ /* 0x000fe20007f1e0ff */
[----:B------:R-:W-:Y:S01]  /*4ee0*/  VOTEU.ALL UP0, P1 ;  /* 0x0000000000ff7886 */ /* 0x000fe20000800000 */
[----:B------:R-:W-:Y:S01]  /*4ef0*/  UMOV UR6, 0x0 ;  /* 0x0000000000067882 */ /* 0x000fe20000000000 */
[----:B------:R-:W-:Y:S01]  /*4f00*/  UMOV UR7, 0x10000000 ;  /* 0x1000000000077882 */ /* 0x000fe20000000000 */
[----:B------:R-:W-:Y:S01]  /*4f10*/  @!P1 R2UR UR5, R2 ;  /* 0x00000000020592ca */ /* 0x000fe200000e0000 */
[----:B-1----:R-:W-:Y:S01]  /*4f20*/  @!P1 IMAD.X R0, RZ, RZ, R13, P0 ;  /* 0x000000ffff009224 */ /* 0x002fe200000e060d */
[----:B------:R-:W-:Y:S01]  /*4f30*/  @!UP0 UIADD3 UR18, UPT, UPT, UR34, 0x40, URZ ;  /* 0x0000004022128890 */ /* 0x000fe2000fffe0ff */
[----:B------:R-:W-:Y:S01]  /*4f40*/  VIADD R10, R10, 0x1 ;  /* 0x000000010a0a7836 */ /* 0x000fe20000000000 */
        /* <DEDUP_REMOVED lines=16> */
.L_x_187:
[----:B------:R-:W-:Y:S01]  /*5050*/  @!P1 IADD3 R2, P0, PT, R12, 0x580, RZ ;  /* 0x000005800c029810 */ /* 0x000fe20007f1e0ff */
[----:B------:R-:W-:Y:S01]  /*5060*/  VOTEU.ALL UP0, P1 ;  /* 0x0000000000ff7886 */ /* 0x000fe20000800000 */
[----:B------:R-:W-:Y:S01]  /*5070*/  UMOV UR6, 0x0 ;  /* 0x0000000000067882 */ /* 0x000fe20000000000 */
[----:B------:R-:W-:Y:S01]  /*5080*/  UMOV UR7, 0x10000000 ;  /* 0x1000000000077882 */ /* 0x000fe20000000000 */
[----:B------:R-:W-:Y:S01]  /*5090*/  @!P1 R2UR UR5, R2 ;  /* 0x00000000020592ca */ /* 0x000fe200000e0000 */
[----:B-1----:R-:W-:Y:S01]  /*50a0*/  @!P1 IMAD.X R0, RZ, RZ, R13, P0 ;  /* 0x000000ffff009224 */ /* 0x002fe200000e060d */
[----:B------:R-:W-:Y:S01]  /*50b0*/  @!UP0 UIADD3 UR10, UPT, UPT, UR34, 0x60, URZ ;  /* 0x00000060220a8890 */ /* 0x000fe2000fffe0ff */
[----:B------:R-:W-:Y:S01]  /*50c0*/  R2UR UR18, R47 ;  /* 0x000000002f1272ca */ /* 0x000fe200000e0000 */
[----:B------:R-:W-:Y:S01]  /*50d0*/  @!UP0 UIADD3 UR8, UPT, UPT, UR21, 0x3200, URZ ;  /* 0x0000320015088890 */ /* 0x000fe2000fffe0ff */
[----:B------:R-:W-:Y:S01]  /*50e0*/  R2UR UR16, R48 ;  /* 0x00000000301072ca */ /* 0x000fe200000e0000 */
[----:B------:R-:W-:Y:S01]  /*50f0*/  @!UP0 UIADD3 UR9, UPT, UPT, UR21, 0x98, URZ ;  /* 0x0000009815098890 */ /* 0x000fe2000fffe0ff */
[----:B------:R-:W-:Y:S01]  /*5100*/  @!P1 R2UR UR4, R0 ;  /* 0x00000000000492ca */ /* 0x000fe200000e0000 */
[----:B------:R-:W-:Y:S01]  /*5110*/  VOTEU.ALL UP0, P1 ;  /* 0x0000000000ff7886 */ /* 0x000fe20000800000 */
[----:B------:R-:W-:Y:S01]  /*5120*/  UMOV UR11, UR35 ;  /* 0x00000023000b7c82 */ /* 0x000fe20008000000 */
[----:B------:R-:W-:Y:S01]  /*5130*/  UMOV UR12, UR36 ;  /* 0x00000024000c7c82 */ /* 0x000fe20008000000 */
[C---:B------:R-:W-:Y:S01]  /*5140*/  ISETP.NE.AND P0, PT, R10.reuse, 0x2, PT ;  /* 0x000000020a00780c */ /* 0x040fe20003f05270 */
[----:B------:R-:W-:Y:S01]  /*5150*/  UMOV UR36, UR29 ;  /* 0x0000001d00247c82 */ /* 0x000fe20008000000 */
[----:B------:R-:W-:Y:S01]  /*5160*/  IMAD.U32 R4, RZ, RZ, UR5 ;  /* 0x00000005ff047e24 */ /* 0x000fe2000f8e00ff */
[----:B------:R-:W-:Y:S01]  /*5170*/  LOP3.LUT R11, R11, 0x1, RZ, 0x3c, !PT ;  /* 0x000000010b0b7812 */ /* 0x000fe200078e3cff */
[----:B------:R-:W-:Y:S01]  /*5180*/  UPLOP3.LUT UP4, UPT, UPT, UPT, UPT, 0x80, 0x8 ;  /* 0x000000000008789c */ /* 0x000fe20003f8f070 */
[----:B------:R-:W-:Y:S01]  /*5190*/  SEL R0, RZ, 0x1, P0 ;  /* 0x00000001ff007807 */ /* 0x000fe20000000000 */
[----:B------:R-:W-:Y:S01]  /*51a0*/  UIADD3 UR31, UPT, UPT, UR13, UR18, URZ ;  /* 0x000000120d1f7290 */ /* 0x000fe2000fffe0ff */
[----:B------:R-:W-:Y:S01]  /*51b0*/  SEL R10, R10, RZ, P0 ;  /* 0x000000ff0a0a7207 */ /* 0x000fe20000000000 */
[----:B------:R-:W-:Y:S01]  /*51c0*/  UIADD3 UR30, UPT, UPT, UR14, UR16, URZ ;  /* 0x000000100e1e7290 */ /* 0x000fe2000fffe0ff */
[----:B------:R-:W-:Y:S01]  /*51d0*/  IMAD.U32 R5, RZ, RZ, UR4 ;  /* 0x00000004ff057e24 */ /* 0x000fe2000f8e00ff */
[----:B------:R-:W-:Y:S02]  /*51e0*/  @!P1 R2UR UR4, R4 ;  /* 0x00000000040492ca */ /* 0x000fe400000e0000 */
[----:B------:R-:W-:Y:S02]  /*51f0*/  LOP3.LUT R9, R9, R0, RZ, 0x3c, !PT ;  /* 0x0000000009097212 */ /* 0x000fe400078e3cff */
[----:B------:R-:W-:Y:S11]  /*5200*/  @!P1 R2UR UR5, R5 ;  /* 0x00000000050592ca */ /* 0x000ff600000e0000 */
[----:B------:R-:W-:Y:S02]  /*5210*/  @!UPT UIADD3 URZ, UPT, UPT, URZ, URZ, URZ ;  /* 0x000000fffffff290 */ /* 0x000fe4000fffe0ff */
[----:B------:R1:W-:Y:S01]  /*5220*/  @!UP0 UTMALDG.3D [UR8], [UR4], desc[UR6] ;  /* 0x00000608040085b4 */ /* 0x0003e20008011000 */
[----:B------:R1:W-:Y:S01]  /*5230*/  @!P1 SYNCS.ARRIVE.TRANS64.RED.A0TR RZ, [UR21+0x98], R3 ;  /* 0x00009803ffff99a7 */ /* 0x0003e20008300415 */
[----:B------:R-:W-:Y:S01]  /*5240*/  SYNCS.ARRIVE.TRANS64.RED.A1T0 RZ, [UR43], RZ ;  /* 0x000000ffffff79a7 */ /* 0x000fe2000810042b */
[----:B------:R-:W-:Y:S05]  /*5250*/  BRA.U UP2, `(.L_x_90) ;  /* 0xfffffff102587547 */ /* 0x000fea000b83ffff */
[----:B------:R-:W-:-:S04]  /*5260*/  SHF.L.U32 R2, R11, 0x1f, RZ ;  /* 0x0000001f0b027819 */ /* 0x000fc800000006ff */
[----:B------:R-:W2:Y:S02]  /*5270*/  SYNCS.PHASECHK.TRANS64.TRYWAIT P0, [UR21+0xa0], R2 ;  /* 0x0000a002ff0075a7 */ /* 0x000ea40008001115 */
[----:B--2---:R-:W-:Y:S05]  /*5280*/  @!P0 BRA `(.L_x_91) ;  /* 0x0000004000248947 */ /* 0x004fea0003800000 */
.L_x_189:
[----:B------:R-:W4:Y:S02]  /*5290*/  SYNCS.PHASECHK.TRANS64.TRYWAIT P0, [UR21+0xa8], R2 ;  /* 0x0000a802ff0075a7 */ /* 0x000f240008001115 */
[----:B----4-:R-:W-:Y:S05]  /*52a0*/  @!P0 BRA `(.L_x_92) ;  /* 0x0000004000348947 */ /* 0x010fea0003800000 */
.L_x_191:
[----:B------:R-:W4:Y:S02]  /*52b0*/  SYNCS.PHASECHK.TRANS64.TRYWAIT P0, [UR21+0xb0], R2 ;  /* 0x0000b002ff0075a7 */ /* 0x000f240008001115 */
[----:B----4-:R-:W-:Y:S05]  /*52c0*/  @!P0 BRA `(.L_x_93) ;  /* 0x0000004000448947 */ /* 0x010fea0003800000 */
.L_x_193:
[----:B--2---:R-:W-:-:S07]  /*52d0*/  MOV R0, UR21 ;  /* 0x0000001500007c02 */ /* 0x004fce0008000f00 */
.L_x_94:
[----:B--2---:R-:W-:-:S04]  /*52e0*/  SHF.L.U32 R2, R11, 0x1f, RZ ;  /* 0x0000001f0b027819 */ /* 0x004fc800000006ff */
[----:B------:R2:W4:Y:S03]  /*52f0*/  SYNCS.PHASECHK.TRANS64.TRYWAIT P0, [R0+URZ+0xb8], R2 ;  /* 0x0000b802000075a7 */ /* 0x00052600080011ff */
[----:B----4-:R-:W-:Y:S05]  /*5300*/  @!P0 NANOSLEEP.SYNCS 0x989680 ;  /* 0x009896800000895d */ /* 0x010fea0003900000 */
[----:B------:R-:W4:Y:S02]  /*5310*/  @!P0 SYNCS.PHASECHK.TRANS64 P0, [R0+URZ+0xb8], R2 ;  /* 0x0000b802000085a7 */ /* 0x000f2400080010ff */
[----:B-1-34-:R-:W-:Y:S05]  /*5320*/  @P0 EXIT ;  /* 0x000000000000094d */ /* 0x01afea0003800000 */
[----:B------:R-:W-:Y:S05]  /*5330*/  BRA `(.L_x_94) ;  /* 0xfffffffc00e87947 */ /* 0x000fea000383ffff */
.L_x_79:
[----:B------:R-:W-:-:S06]  /*5340*/  UISETP.GE.AND UP0, UPT, UR18, 0x4, UPT ;  /* 0x000000041200788c */ /* 0x000fcc000bf06270 */
[----:B------:R-:W-:-:S13]  /*5350*/  PLOP3.LUT P0, PT, PT, PT, UP0, 0x80, 0x8 ;  /* 0x000000000008781c */ /* 0x000fda0003f0f008 */
[----:B-1----:R-:W-:Y:S05]  /*5360*/  @!P0 EXIT ;  /* 0x000000000000894d */ /* 0x002fea0003800000 */
[----:B------:R-:W1:Y:S08]  /*5370*/  S2UR UR4, SR_CgaCtaId ;  /* 0x00000000000479c3 */ /* 0x000e700000008800 */
[----:B------:R-:W-:Y:S01]  /*5380*/  BAR.SYNC.DEFER_BLOCKING 0x6, 0xa0 ;  /* 0x0182800000007b1d */ /* 0x000fe20000010000 */
[C---:B------:R-:W-:Y:S01]  /*5390*/  IMAD.SHL.U32 R3, R57.reuse, 0x20, RZ ;  /* 0x0000002039037824 */ /* 0x040fe200078e00ff */
[C---:B------:R-:W-:Y:S01]  /*53a0*/  LOP3.LUT P0, RZ, R57.reuse, 0x4, RZ, 0xc0, !PT ;  /* 0x0000000439ff7812 */ /* 0x040fe2000780c0ff */
[C---:B------:R-:W-:Y:S01]  /*53b0*/  IMAD.SHL.U32 R2, R57.reuse, 0x10, RZ ;  /* 0x0000001039027824 */ /* 0x040fe200078e00ff */
[----:B------:R-:W-:Y:S01]  /*53c0*/  CS2R R52, SRZ ;  /* 0x0000000000347805 */ /* 0x000fe2000001ff00 */
[----:B------:R-:W-:Y:S01]  /*53d0*/  IMAD.SHL.U32 R44, R57, 0x4, RZ ;  /* 0x00000004392c7824 */ /* 0x000fe200078e00ff */
[----:B------:R-:W-:-:S02]  /*53e0*/  UMOV UR44, 0x400 ;  /* 0x00000400002c7882 */ /* 0x000fc40000000000 */
[----:B------:R-:W2:Y:S01]  /*53f0*/  LDC.64 R42, c[0x0][0x8b0] ;  /* 0x00022c00ff2a7b82 */ /* 0x000ea20000000a00 */
[----:B------:R-:W-:Y:S01]  /*5400*/  LOP3.LUT R4, R3, 0xc0, RZ, 0xc0, !PT ;  /* 0x000000c003047812 */ /* 0x000fe200078ec0ff */
[----:B------:R-:W-:Y:S01]  /*5410*/  IMAD.U32 R23, R57, 0x10000, RZ ;  /* 0x0001000039177824 */ /* 0x000fe200078e00ff */
[----:B------:R-:W-:Y:S01]  /*5420*/  LOP3.LUT R2, R2, 0x600, RZ, 0xc0, !PT ;  /* 0x0000060002027812 */ /* 0x000fe200078ec0ff */
[----:B------:R-:W-:Y:S01]  /*5430*/  IMAD.MOV.U32 R56, RZ, RZ, 0x20 ;  /* 0x00000020ff387424 */ /* 0x000fe200078e00ff */
[----:B------:R-:W-:Y:S01]  /*5440*/  LOP3.LUT R44, R4, 0x18, R44, 0xf8, !PT ;  /* 0x00000018042c7812 */ /* 0x000fe200078ef82c */
[----:B------:R-:W-:Y:S01]  /*5450*/  IMAD.MOV.U32 R55, RZ, RZ, 0x1 ;  /* 0x00000001ff377424 */ /* 0x000fe200078e00ff */
[----:B------:R-:W-:Y:S01]  /*5460*/  SHF.R.U32.HI R4, RZ, 0x1, R57 ;  /* 0x00000001ff047819 */ /* 0x000fe20000011639 */
[----:B------:R-:W3:Y:S01]  /*5470*/  LDC.64 R40, c[0x0][0x8a8] ;  /* 0x00022a00ff287b82 */ /* 0x000ee20000000a00 */
[--C-:B------:R-:W-:Y:S01]  /*5480*/  LOP3.LUT R2, R2, 0x20, R3.reuse, 0xf8, !PT ;  /* 0x0000002002027812 */ /* 0x100fe200078ef803 */
[----:B------:R-:W-:Y:S01]  /*5490*/  IMAD.MOV.U32 R22, RZ, RZ, RZ ;  /* 0x000000ffff167224 */ /* 0x000fe200078e00ff */
[----:B------:R-:W-:Y:S01]  /*54a0*/  LOP3.LUT R23, R23, 0x600000, RZ, 0xc0, !PT ;  /* 0x0060000017177812 */ /* 0x000fe200078ec0ff */
[----:B------:R-:W-:Y:S01]  /*54b0*/  IMAD.MOV.U32 R54, RZ, RZ, RZ ;  /* 0x000000ffff367224 */ /* 0x000fe200078e00ff */
[----:B------:R-:W-:Y:S01]  /*54c0*/  LOP3.LUT R44, R44, 0x8, R4, 0x78, !PT ;  /* 0x000000082c2c7812 */ /* 0x000fe200078e7804 */
[----:B------:R-:W4:Y:S01]  /*54d0*/  LDCU UR59, c[0x0][0x370] ;  /* 0x00006e00ff3b77ac */ /* 0x000f220008000800 */
[----:B------:R-:W-:-:S02]  /*54e0*/  LOP3.LUT R2, R2, 0x100, R3, 0xf8, !PT ;  /* 0x0000010002027812 */ /* 0x000fc400078ef803 */
[----:B------:R-:W-:Y:S01]  /*54f0*/  LOP3.LUT R57, R57, 0x60, RZ, 0xc0, !PT ;  /* 0x0000006039397812 */ /* 0x000fe200078ec0ff */
[----:B-1----:R-:W-:Y:S01]  /*5500*/  ULEA UR44, UR4, UR44, 0x18 ;  /* 0x0000002c042c7291 */ /* 0x002fe2000f8ec0ff */
[----:B------:R-:W-:Y:S01]  /*5510*/  LOP3.LUT R44, R2, R44, RZ, 0xfc, !PT ;  /* 0x0000002c022c7212 */ /* 0x000fe200078efcff */
[----:B------:R-:W1:Y:S01]  /*5520*/  LDCU UR43, c[0x0][0xb0c] ;  /* 0x00016180ff2b77ac */ /* 0x000e620008000800 */
[----:B------:R-:W-:Y:S01]  /*5530*/  SEL R56, R56, 0xffffffe0, !P0 ;  /* 0xffffffe038387807 */ /* 0x000fe20004000000 */
[----:B------:R-:W-:Y:S01]  /*5540*/  UIADD3 UR4, UPT, UPT, UR44, 0x200, URZ ;  /* 0x000002002c047890 */ /* 0x000fe2000fffe0ff */
[----:B------:R-:W1:Y:S04]  /*5550*/  LDCU UR39, c[0x0][0xb30] ;  /* 0x00016600ff2777ac */ /* 0x000e680008000800 */
[----:B------:R-:W4:Y:S01]  /*5560*/  LDS R0, [UR44+0x180] ;  /* 0x0001802cff007984 */ /* 0x000f220008000800 */
[----:B------:R-:W-:Y:S01]  /*5570*/  IMAD.U32 R50, RZ, RZ, UR4 ;  /* 0x00000004ff327e24 */ /* 0x000fe2000f8e00ff */
[----:B------:R-:W1:Y:S01]  /*5580*/  LDCU.64 UR56, c[0x0][0x888] ;  /* 0x00011100ff3877ac */ /* 0x000e620008000a00 */
[----:B------:R-:W1:Y:S01]  /*5590*/  LDCU.64 UR40, c[0x0][0xb28] ;  /* 0x00016500ff2877ac */ /* 0x000e620008000a00 */
[----:B------:R-:W1:Y:S01]  /*55a0*/  LDCU.64 UR62, c[0x0][0x890] ;  /* 0x00011200ff3e77ac */ /* 0x000e620008000a00 */
[----:B------:R-:W1:Y:S01]  /*55b0*/  LDCU.128 UR52, c[0x0][0xb10] ;  /* 0x00016200ff3477ac */ /* 0x000e620008000c00 */
[----:B------:R-:W1:Y:S01]  /*55c0*/  LDCU UR58, c[0x0][0x374] ;  /* 0x00006e80ff3a77ac */ /* 0x000e620008000800 */
[----:B------:R-:W-:Y:S01]  /*55d0*/  UMOV UR47, URZ ;  /* 0x000000ff002f7c82 */ /* 0x000fe20008000000 */
[----:B------:R-:W-:Y:S01]  /*55e0*/  UMOV UR46, URZ ;  /* 0x000000ff002e7c82 */ /* 0x000fe20008000000 */
[----:B-1234-:R-:W-:-:S07]  /*55f0*/  IMAD.IADD R23, R0, 0x1, R23 ;  /* 0x0000000100177824 */ /* 0x01efce00078e0217 */
.L_x_138:
[C---:B------:R-:W-:Y:S02]  /*5600*/  LEA R3, R52.reuse, UR44, 0x3 ;  /* 0x0000002c34037c11 */ /* 0x040fe4000f8e18ff */
[----:B------:R-:W-:Y:S02]  /*5610*/  SHF.L.U32 R0, R53, 0x1f, RZ ;  /* 0x0000001f35007819 */ /* 0x000fe400000006ff */
[----:B-1----:R-:W-:Y:S02]  /*5620*/  LEA R4, R52, UR44, 0x4 ;  /* 0x0000002c34047c11 */ /* 0x002fe4000f8e20ff */
[----:B------:R-:W1:Y:S02]  /*5630*/  SYNCS.PHASECHK.TRANS64.TRYWAIT P0, [R3+URZ+0xd0], R0 ;  /* 0x0000d000030075a7 */ /* 0x000e6400080011ff */
[----:B-12---:R-:W-:Y:S05]  /*5640*/  @!P0 BRA `(.L_x_95) ;  /* 0x0000003c007c8947 */ /* 0x006fea0003800000 */
.L_x_194:
[----:B------:R-:W2:Y:S01]  /*5650*/  LDS.128 R4, [R4+0x160] ;  /* 0x0001600004047984 */ /* 0x000ea20000000c00 */
[----:B------:R-:W-:Y:S01]  /*5660*/  UISETP.GE.AND UP0, UPT, UR42, 0x1, UPT ;  /* 0x000000012a00788c */ /* 0x000fe2000bf06270 */
[----:B------:R-:W-:Y:S01]  /*5670*/  @!PT LDS RZ, [RZ] ;  /* 0x00000000fffff984 */ /* 0x000fe20000000800 */
[----:B------:R-:W-:Y:S01]  /*5680*/  @!PT LDS RZ, [RZ] ;  /* 0x00000000fffff984 */ /* 0x000fe20000000800 */
[----:B------:R-:W-:Y:S01]  /*5690*/  @!PT LDS RZ, [RZ] ;  /* 0x00000000fffff984 */ /* 0x000fe20000000800 */
[----:B------:R-:W-:Y:S01]  /*56a0*/  @!PT LDS RZ, [RZ] ;  /* 0x00000000fffff984 */ /* 0x000fe20000000800 */
[----:B------:R3:W-:Y:S06]  /*56b0*/  MEMBAR.ALL.CTA ;  /* 0x0000000000007992 */ /* 0x0007ec0000008000 */
[----:B---3--:R-:W3:Y:S01]  /*56c0*/  FENCE.VIEW.ASYNC.S ;  /* 0x00000000000073c6 */ /* 0x008ee20000000000 */
[----:B--2---:R-:W-:Y:S11]  /*56d0*/  LOP3.LUT P0, RZ, R6, 0x1, RZ, 0xc0, !PT ;  /* 0x0000000106ff7812 */ /* 0x004ff6000780c0ff */
[----:B------:R-:W-:Y:S02]  /*56e0*/  @!UPT UIADD3 URZ, UPT, UPT, URZ, URZ, URZ ;  /* 0x000000fffffff290 */ /* 0x000fe4000fffe0ff */
[----:B---3--:R-:W-:Y:S01]  /*56f0*/  VOTEU.ANY UP1, P0 ;  /* 0x0000000000ff7886 */ /* 0x008fe20000020100 */
[----:B------:R-:W-:Y:S01]  /*5700*/  PLOP3.LUT P0, PT, PT, PT, UP1, 0x80, 0x8 ;  /* 0x000000000008781c */ /* 0x000fe20003f0f018 */
[----:B------:R-:W-:Y:S11]  /*5710*/  UP2UR UR61, UPR, URZ, 0x2 ;  /* 0x00000002ff3d7883 */ /* 0x000ff60008000000 */
[----:B------:R-:W-:Y:S01]  /*5720*/  @!UPT UIADD3 URZ, UPT, UPT, URZ, URZ, URZ ;  /* 0x000000fffffff290 */ /* 0x000fe2000fffe0ff */
        /* <DEDUP_REMOVED lines=13> */
[----:B------:R-:W2:Y:S01]  /*5800*/  LDCU UR12, c[0x0][0xb20] ;  /* 0x00016400ff0c77ac */ /* 0x000ea20008000800 */
[----:B------:R-:W-:Y:S02]  /*5810*/  UIMAD.WIDE.U32 UR4, UR58, UR55, URZ ;  /* 0x000000373a0472a5 */ /* 0x000fe4000f8e00ff */
[----:B------:R-:W-:Y:S02]  /*5820*/  UIMAD.WIDE.U32 UR6, UR59, UR52, URZ ;  /* 0x000000343b0672a5 */ /* 0x000fe4000f8e00ff */
[----:B------:R-:W-:Y:S02]  /*5830*/  UISETP.NE.AND UP0, UPT, UR54, 0x1, UPT ;  /* 0x000000013600788c */ /* 0x000fe4000bf05270 */
[----:B------:R-:W-:Y:S02]  /*5840*/  UIMAD.WIDE.U32 UR8, UR37, UR55, URZ ;  /* 0x00000037250872a5 */ /* 0x000fe4000f8e00ff */
[----:B------:R-:W-:Y:S02]  /*5850*/  UIMAD.WIDE.U32 UR10, UR38, UR52, URZ ;  /* 0x00000034260a72a5 */ /* 0x000fe4000f8e00ff */
[----:B------:R-:W-:Y:S02]  /*5860*/  UISETP.NE.AND UP1, UPT, UR43, 0x1, UPT ;  /* 0x000000012b00788c */ /* 0x000fe4000bf25270 */
[----:B------:R-:W-:Y:S01]  /*5870*/  UISETP.NE.AND UP2, UPT, UR42, 0x1, UPT ;  /* 0x000000012a00788c */ /* 0x000fe2000bf45270 */
[----:B------:R-:W-:Y:S02]  /*5880*/  UMOV UR4, UR5 ;  /* 0x0000000500047c82 */ /* 0x000fe40008000000 */
[----:B--2---:R-:W-:Y:S03]  /*5890*/  USHF.R.U32.HI UR5, URZ, UR12, UR4 ;  /* 0x0000000cff057299 */ /* 0x004fe60008011604 */
[----:B------:R-:W-:Y:S02]  /*58a0*/  UMOV UR4, UR7 ;  /* 0x0000000700047c82 */ /* 0x000fe40008000000 */
[----:B------:R-:W-:Y:S02]  /*58b0*/  USHF.R.U32.HI UR7, URZ, UR53, UR4 ;  /* 0x00000035ff077299 */ /* 0x000fe40008011604 */
[----:B------:R-:W-:Y:S02]  /*58c0*/  USEL UR4, UR58, UR5, !UP0 ;  /* 0x000000053a047287 */ /* 0x000fe4000c000000 */
[----:B------:R-:W-:Y:S01]  /*58d0*/  USEL UR7, UR59, UR7, !UP1 ;  /* 0x000000073b077287 */ /* 0x000fe2000c800000 */
[----:B------:R-:W-:Y:S01]  /*58e0*/  UMOV UR5, UR9 ;  /* 0x0000000900057c82 */ /* 0x000fe20008000000 */
[----:B------:R-:W-:Y:S02]  /*58f0*/  UIMAD.WIDE.U32 UR8, UR4, UR40, URZ ;  /* 0x00000028040872a5 */ /* 0x000fe4000f8e00ff */
[----:B------:R-:W-:Y:S03]  /*5900*/  USHF.R.U32.HI UR6, URZ, UR12, UR5 ;  /* 0x0000000cff067299 */ /* 0x000fe60008011605 */
[----:B------:R-:W-:Y:S01]  /*5910*/  UMOV UR5, UR11 ;  /* 0x0000000b00057c82 */ /* 0x000fe20008000000 */
[----:B------:R-:W-:Y:S02]  /*5920*/  UIMAD.WIDE.U32 UR10, UR7, UR40, URZ ;  /* 0x00000028070a72a5 */ /* 0x000fe4000f8e00ff */
[----:B------:R-:W-:Y:S02]  /*5930*/  USHF.R.U32.HI UR12, URZ, UR53, UR5 ;  /* 0x00000035ff0c7299 */ /* 0x000fe40008011605 */
[----:B------:R-:W-:Y:S01]  /*5940*/  USEL UR6, UR37, UR6, !UP0 ;  /* 0x0000000625067287 */ /* 0x000fe2000c000000 */
[----:B------:R-:W-:Y:S02]  /*5950*/  UMOV UR5, UR9 ;  /* 0x0000000900057c82 */ /* 0x000fe40008000000 */
[----:B------:R-:W-:Y:S01]  /*5960*/  UMOV UR10, UR11 ;  /* 0x0000000b000a7c82 */ /* 0x000fe20008000000 */
[----:B------:R-:W-:Y:S02]  /*5970*/  @UP2 USHF.R.U32.HI UR4, URZ, UR41, UR5 ;  /* 0x00000029ff042299 */ /* 0x000fe40008011605 */
[----:B------:R-:W-:Y:S02]  /*5980*/  @UP2 USHF.R.U32.HI UR7, URZ, UR41, UR10 ;  /* 0x00000029ff072299 */ /* 0x000fe4000801160a */
[----:B------:R-:W-:Y:S02]  /*5990*/  UIMAD UR4, UR42, UR4, URZ ;  /* 0x000000042a0472a4 */ /* 0x000fe4000f8e02ff */
[----:B------:R-:W-:Y:S02]  /*59a0*/  UIMAD.WIDE.U32 UR10, UR6, UR40, URZ ;  /* 0x00000028060a72a5 */ /* 0x000fe4000f8e00ff */
[----:B------:R-:W-:Y:S02]  /*59b0*/  USEL UR5, UR38, UR12, !UP1 ;  /* 0x0000000c26057287 */ /* 0x000fe4000c800000 */
[----:B------:R-:W-:Y:S02]  /*59c0*/  UIMAD UR8, UR42, UR7, URZ ;  /* 0x000000072a0872a4 */ /* 0x000fe4000f8e02ff */
[----:B------:R-:W-:Y:S03]  /*59d0*/  UISETP.GE.AND UP0, UPT, UR6, UR4, UPT ;  /* 0x000000040600728c */ /* 0x000fe6000bf06270 */
[----:B------:R-:W-:Y:S01]  /*59e0*/  UMOV UR4, UR11 ;  /* 0x0000000b00047c82 */ /* 0x000fe20008000000 */
[----:B------:R-:W-:Y:S02]  /*59f0*/  UISETP.GE.OR UP0, UPT, UR5, UR8, UP0 ;  /* 0x000000080500728c */ /* 0x000fe40008706670 */
[----:B------:R-:W-:Y:S02]  /*5a00*/  USHF.R.U32.HI UR4, URZ, UR41, UR4 ;  /* 0x00000029ff047299 */ /* 0x000fe40008011604 */
[----:B------:R-:W-:Y:S02]  /*5a10*/  UIMAD.WIDE.U32 UR8, UR5, UR40, URZ ;  /* 0x00000028050872a5 */ /* 0x000fe4000f8e00ff */
[----:B------:R-:W-:Y:S02]  /*5a20*/  USEL UR11, UR6, UR4, !UP2 ;  /* 0x00000004060b7287 */ /* 0x000fe4000d000000 */
[----:B------:R-:W-:Y:S02]  /*5a30*/  UIADD3 UR8, UPT, UPT, -UR5, URZ, URZ ;  /* 0x000000ff05087290 */ /* 0x000fe4000fffe1ff */
[----:B------:R-:W-:Y:S01]  /*5a40*/  UIADD3 UR10, UPT, UPT, -UR11, URZ, URZ ;  /* 0x000000ff0b0a7290 */ /* 0x000fe2000fffe1ff */
[----:B------:R-:W-:Y:S01]  /*5a50*/  @!UP0 UMOV UR4, UR9 ;  /* 0x0000000900048c82 */ /* 0x000fe20008000000 */
[----:B------:R-:W-:Y:S02]  /*5a60*/  UIADD3 UR9, UPT, UPT, -UR6, URZ, URZ ;  /* 0x000000ff06097290 */ /* 0x000fe4000fffe1ff */
[----:B------:R-:W-:Y:S02]  /*5a70*/  @!UP0 USHF.R.U32.HI UR4, URZ, UR41, UR4 ;  /* 0x00000029ff048299 */ /* 0x000fe40008011604 */
[----:B------:R-:W-:Y:S02]  /*5a80*/  UIMAD UR10, UR42, UR10, UR6 ;  /* 0x0000000a2a0a72a4 */ /* 0x000fe4000f8e0206 */
[----:B------:R-:W-:Y:S04]  /*5a90*/  @!UP0 USEL UR4, UR5, UR4, !UP2 ;  /* 0x0000000405048287 */ /* 0x000fe8000d000000 */
[----:B------:R-:W-:Y:S02]  /*5aa0*/  @!UP0 UIMAD UR10, UR7, UR10, UR4 ;  /* 0x0000000a070a82a4 */ /* 0x000fe4000f8e0204 */
[----:B------:R-:W-:Y:S02]  /*5ab0*/  @!UP0 UIADD3 UR11, UPT, UPT, UR11, -UR4, URZ ;  /* 0x800000040b0b8290 */ /* 0x000fe4000fffe0ff */
[----:B------:R-:W-:Y:S02]  /*5ac0*/  UIMAD UR7, UR43, UR8, UR38 ;  /* 0x000000082b0772a4 */ /* 0x000fe4000f8e0226 */
[----:B------:R-:W-:Y:S02]  /*5ad0*/  @!UP0 UIMAD UR6, UR11, UR42, UR5 ;  /* 0x0000002a0b0682a4 */ /* 0x000fe4000f8e0205 */
[----:B------:R-:W-:Y:S01]  /*5ae0*/  UIMAD UR4, UR54, UR9, UR37 ;  /* 0x00000009360472a4 */ /* 0x000fe2000f8e0225 */
[----:B------:R-:W-:Y:S02]  /*5af0*/  @!UP0 UMOV UR5, UR10 ;  /* 0x0000000a00058c82 */ /* 0x000fe40008000000 */
[----:B------:R-:W-:Y:S02]  /*5b00*/  UIMAD UR38, UR5, UR43, UR7 ;  /* 0x0000002b052672a4 */ /* 0x000fe4000f8e0207 */
[----:B------:R-:W-:Y:S11]  /*5b10*/  UIMAD UR37, UR6, UR54, UR4 ;  /* 0x00000036062572a4 */ /* 0x000ff6000f8e0204 */
[----:B------:R-:W-:Y:S01]  /*5b20*/  @!UPT UIADD3 URZ, UPT, UPT, URZ, URZ, URZ ;  /* 0x000000fffffff290 */ /* 0x000fe2000fffe0ff */
.L_x_96:
[----:B------:R-:W-:Y:S01]  /*5b30*/  UISETP.NE.AND UP0, UPT, UR39, 0x1, UPT ;  /* 0x000000012700788c */ /* 0x000fe2000bf05270 */
[----:B------:R-:W-:Y:S01]  /*5b40*/  LOP3.LUT P0, RZ, R50, 0x1b0, RZ, 0xc0, !PT ;  /* 0x000001b032ff7812 */ /* 0x000fe2000780c0ff */
[----:B------:R-:W-:Y:S01]  /*5b50*/  USHF.L.U32 UR50, UR30, 0x6, URZ ;  /* 0x000000061e327899 */ /* 0x000fe200080006ff */
[----:B------:R-:W-:Y:S01]  /*5b60*/  BSSY.RECONVERGENT B6, `(.L_x_97) ;  /* 0x0000034000067945 */ /* 0x000fe20003800200 */
[----:B------:R-:W-:Y:S01]  /*5b70*/  USHF.L.U32 UR49, UR31, 0x7, URZ ;  /* 0x000000071f317899 */ /* 0x000fe200080006ff */
[----:B------:R-:W-:Y:S06]  /*5b80*/  IADD3 R52, PT, PT, R52, 0x1, RZ ;  /* 0x0000000134347810 */ /* 0x000fec0007ffe0ff */
[----:B------:R-:W2:Y:S01]  /*5b90*/  @!UP0 LDCU.128 UR12, c[0x0][0xb10] ;  /* 0x00016200ff0c87ac */ /* 0x000ea20008000c00 */
[----:B------:R-:W3:Y:S01]  /*5ba0*/  @!UP0 LDCU UR5, c[0x0][0xb0c] ;  /* 0x00016180ff0587ac */ /* 0x000ee20008000800 */
[----:B------:R-:W4:Y:S01]  /*5bb0*/  @!UP0 LDCU UR10, c[0x0][0xb20] ;  /* 0x00016400ff0a87ac */ /* 0x000f220008000800 */
[----:B--2---:R-:W-:Y:S02]  /*5bc0*/  UIMAD.WIDE.U32 UR8, UR38, UR12, URZ ;  /* 0x0000000c260872a5 */ /* 0x004fe4000f8e00ff */
[----:B------:R-:W-:Y:S02]  /*5bd0*/  UIMAD.WIDE.U32 UR6, UR37, UR15, URZ ;  /* 0x0000000f250672a5 */ /* 0x000fe4000f8e00ff */
[----:B------:R-:W-:Y:S03]  /*5be0*/  @!UP0 UISETP.NE.AND UP1, UPT, UR14, 0x1, UPT ;  /* 0x000000010e00888c */ /* 0x000fe6000bf25270 */
[----:B------:R-:W-:Y:S01]  /*5bf0*/  @!UP0 UMOV UR4, UR9 ;  /* 0x0000000900048c82 */ /* 0x000fe20008000000 */
[----:B---3--:R-:W-:Y:S02]  /*5c00*/  @!UP0 UISETP.NE.AND UP2, UPT, UR5, 0x1, UPT ;  /* 0x000000010500888c */ /* 0x008fe4000bf45270 */
[----:B------:R-:W-:Y:S01]  /*5c10*/  @!UP0 USHF.R.U32.HI UR4, URZ, UR13, UR4 ;  /* 0x0000000dff048299 */ /* 0x000fe20008011604 */
[----:B------:R-:W-:Y:S02]  /*5c20*/  @!UP0 UMOV UR6, UR7 ;  /* 0x0000000700068c82 */ /* 0x000fe40008000000 */
[----:B----4-:R-:W-:Y:S02]  /*5c30*/  @!UP0 USHF.R.U32.HI UR6, URZ, UR10, UR6 ;  /* 0x0000000aff068299 */ /* 0x010fe40008011606 */
[----:B------:R-:W-:Y:S02]  /*5c40*/  @!UP0 USEL UR7, UR38, UR4, !UP2 ;  /* 0x0000000426078287 */ /* 0x000fe4000d000000 */
[----:B------:R-:W-:Y:S04]  /*5c50*/  @!UP0 USEL UR6, UR37, UR6, !UP1 ;  /* 0x0000000625068287 */ /* 0x000fe8000c800000 */
[----:B------:R-:W-:Y:S02]  /*5c60*/  @!UP0 UIADD3 UR4, UPT, UPT, -UR7, UR6, URZ ;  /* 0x0000000607048290 */ /* 0x000fe4000fffe1ff */
[----:B------:R-:W-:Y:S02]  /*5c70*/  @!UP0 UIADD3 UR6, UPT, UPT, UR7, -UR6, URZ ;  /* 0x8000000607068290 */ /* 0x000fe4000fffe0ff */
[----:B------:R-:W-:Y:S02]  /*5c80*/  @!UP0 UIMAD UR38, UR4, UR5, UR38 ;  /* 0x00000005042682a4 */ /* 0x000fe4000f8e0226 */
[----:B------:R-:W-:Y:S01]  /*5c90*/  @!UP0 UIMAD UR37, UR6, UR14, UR37 ;  /* 0x0000000e062582a4 */ /* 0x000fe2000f8e0225 */
[----:B------:R-:W-:Y:S11]  /*5ca0*/  @!P0 BRA `(.L_x_98) ;  /* 0x00000000007c8947 */ /* 0x000ff60003800000 */
[----:B------:R-:W2:Y:S01]  /*5cb0*/  LDCU.64 UR8, c[0x4][0x80] ;  /* 0x01001000ff0877ac */ /* 0x000ea20008000a00 */
[----:B------:R-:W-:Y:S01]  /*5cc0*/  MOV R2, 0x0 ;  /* 0x0000000000027802 */ /* 0x000fe20000000f00 */
[----:B------:R-:W-:Y:S02]  /*5cd0*/  HFMA2 R12, -RZ, RZ, 0, 5.9604644775390625e-08 ;  /* 0x00000001ff0c7431 */ /* 0x000fe400000001ff */
[----:B------:R-:W-:Y:S01]  /*5ce0*/  IMAD.MOV.U32 R8, RZ, RZ, 0x70 ;  /* 0x00000070ff087424 */ /* 0x000fe200078e00ff */
[----:B------:R3:W4:Y:S01]  /*5cf0*/  LDC.64 R14, c[0x4][R2] ;  /* 0x01000000020e7b82 */ /* 0x0007220000000a00 */
[----:B------:R-:W1:Y:S01]  /*5d00*/  LDCU.64 UR6, c[0x4][0x88] ;  /* 0x01001100ff0677ac */ /* 0x000e620008000a00 */
[----:B------:R-:W-:Y:S01]  /*5d10*/  IMAD.MOV.U32 R13, RZ, RZ, RZ ;  /* 0x000000ffff0d7224 */ /* 0x000fe200078e00ff */
[----:B------:R-:W1:Y:S01]  /*5d20*/  LDCU.64 UR4, c[0x4][0x8] ;  /* 0x01000100ff0477ac */ /* 0x000e620008000a00 */
[----:B--2---:R-:W-:Y:S01]  /*5d30*/  MOV R5, UR9 ;  /* 0x0000000900057c02 */ /* 0x004fe20008000f00 */
[----:B------:R-:W-:Y:S01]  /*5d40*/  IMAD.U32 R4, RZ, RZ, UR8 ;  /* 0x00000008ff047e24 */ /* 0x000fe2000f8e00ff */
[----:B-1----:R-:W-:Y:S01]  /*5d50*/  MOV R7, UR7 ;  /* 0x0000000700077c02 */ /* 0x002fe20008000f00 */
[----:B------:R-:W-:Y:S01]  /*5d60*/  IMAD.U32 R6, RZ, RZ, UR6 ;  /* 0x00000006ff067e24 */ /* 0x000fe2000f8e00ff */
[----:B------:R-:W-:Y:S01]  /*5d70*/  MOV R11, UR5 ;  /* 0x00000005000b7c02 */ /* 0x000fe20008000f00 */
[----:B------:R-:W-:Y:S02]  /*5d80*/  IMAD.U32 R10, RZ, RZ, UR4 ;  /* 0x00000004ff0a7e24 */ /* 0x000fe4000f8e00ff */
[----:B------:R-:W-:Y:S07]  /*5d90*/  LEPC R20, `(.L_x_99) ;  /* 0x000000001014794e */ /* 0x000fee0000000000 */
[----:B---345:R-:W-:Y:S05]  /*5da0*/  CALL.ABS.NOINC R14 ;  /* 0x000000000e007343 */ /* 0x038fea0003c00000 */
.L_x_99:
[----:B------:R-:W1:Y:S01]  /*5db0*/  LDCU.64 UR8, c[0x4][0x80] ;  /* 0x01001000ff0877ac */ /* 0x000e620008000a00 */
[----:B------:R-:W2:Y:S01]  /*5dc0*/  LDC.64 R2, c[0x4][R2] ;  /* 0x0100000002027b82 */ /* 0x000ea20000000a00 */
[----:B------:R-:W-:Y:S02]  /*5dd0*/  HFMA2 R12, -RZ, RZ, 0, 5.9604644775390625e-08 ;  /* 0x00000001ff0c7431 */ /* 0x000fe400000001ff */
[----:B------:R-:W-:Y:S02]  /*5de0*/  IMAD.MOV.U32 R8, RZ, RZ, 0x70 ;  /* 0x00000070ff087424 */ /* 0x000fe400078e00ff */
[----:B------:R-:W-:Y:S01]  /*5df0*/  IMAD.MOV.U32 R13, RZ, RZ, RZ ;  /* 0x000000ffff0d7224 */ /* 0x000fe200078e00ff */
[----:B------:R-:W3:Y:S01]  /*5e00*/  LDCU.64 UR6, c[0x4][0x88] ;  /* 0x01001100ff0677ac */ /* 0x000ee20008000a00 */
[----:B------:R-:W4:Y:S01]  /*5e10*/  LDCU.64 UR4, c[0x4][0x8] ;  /* 0x01000100ff0477ac */ /* 0x000f220008000a00 */
[----:B-1----:R-:W-:Y:S02]  /*5e20*/  MOV R4, UR8 ;  /* 0x0000000800047c02 */ /* 0x002fe40008000f00 */
[----:B------:R-:W-:Y:S02]  /*5e30*/  MOV R5, UR9 ;  /* 0x0000000900057c02 */ /* 0x000fe40008000f00 */
[----:B---3--:R-:W-:Y:S01]  /*5e40*/  MOV R7, UR7 ;  /* 0x0000000700077c02 */ /* 0x008fe20008000f00 */
[----:B------:R-:W-:Y:S01]  /*5e50*/  IMAD.U32 R6, RZ, RZ, UR6 ;  /* 0x00000006ff067e24 */ /* 0x000fe2000f8e00ff */
[----:B----4-:R-:W-:Y:S01]  /*5e60*/  MOV R11, UR5 ;  /* 0x00000005000b7c02 */ /* 0x010fe20008000f00 */
[----:B------:R-:W-:Y:S02]  /*5e70*/  IMAD.U32 R10, RZ, RZ, UR4 ;  /* 0x00000004ff0a7e24 */ /* 0x000fe4000f8e00ff */
[----:B------:R-:W-:Y:S07]  /*5e80*/  LEPC R20, `(.L_x_98) ;  /* 0x000000001014794e */ /* 0x000fee0000000000 */
[----:B--2---:R-:W-:Y:S05]  /*5e90*/  CALL.ABS.NOINC R2 ;  /* 0x0000000002007343 */ /* 0x004fea0003c00000 */
.L_x_98:
[----:B------:R-:W-:Y:S05]  /*5ea0*/  BSYNC.RECONVERGENT B6 ;  /* 0x0000000000067941 */ /* 0x000fea0003800200 */
.L_x_97:
[----:B------:R-:W-:Y:S01]  /*5eb0*/  R2UR UR4, R49 ;  /* 0x00000000310472ca */ /* 0x000fe200000e0000 */
[----:B------:R-:W-:Y:S01]  /*5ec0*/  UISETP.NE.U32.AND UP0, UPT, UR62, URZ, UPT ;  /* 0x000000ff3e00728c */ /* 0x000fe2000bf05070 */
[----:B------:R-:W-:Y:S02]  /*5ed0*/  ISETP.NE.U32.AND P4, PT, R42, RZ, PT ;  /* 0x000000ff2a00720c */ /* 0x000fe40003f85070 */
[----:B------:R-:W-:Y:S01]  /*5ee0*/  ISETP.NE.U32.AND P2, PT, RZ, UR56, PT ;  /* 0x00000038ff007c0c */ /* 0x000fe2000bf45070 */
[----:B------:R-:W-:Y:S01]  /*5ef0*/  UISETP.NE.AND.EX UP1, UPT, UR63, URZ, UPT, UP0 ;  /* 0x000000ff3f00728c */ /* 0x000fe2000bf25300 */
[----:B------:R-:W-:Y:S01]  /*5f00*/  ISETP.NE.AND.EX P4, PT, R43, RZ, PT, P4 ;  /* 0x000000ff2b00720c */ /* 0x000fe20003f85340 */
[----:B------:R-:W-:Y:S01]  /*5f10*/  UPLOP3.LUT UP0, UPT, UPT, UPT, UPT, 0x40, 0x4 ;  /* 0x000000000004789c */ /* 0x000fe20003f0e870 */
[----:B------:R-:W-:Y:S05]  /*5f20*/  ISETP.NE.AND.EX P2, PT, RZ, UR57, PT, P2 ;  /* 0x00000039ff007c0c */ /* 0x000fea000bf45320 */
[----:B------:R-:W-:Y:S06]  /*5f30*/  UISETP.NE.AND UP2, UPT, UR4, URZ, UPT ;  /* 0x000000ff0400728c */ /* 0x000fec000bf45270 */
[----:B------:R-:W-:Y:S05]  /*5f40*/  PLOP3.LUT P1, PT, PT, PT, UP2, 0x80, 0x8 ;  /* 0x000000000008781c */ /* 0x000fea0003f2f028 */
[----:B------:R-:W-:Y:S06]  /*5f50*/  @UP2 UPLOP3.LUT UP0, UPT, UPT, UPT, UP1, 0x80, 0x8 ;  /* 0x000000000008289c */ /* 0x000fec0003f0f010 */
[----:B------:R-:W-:Y:S01]  /*5f60*/  PLOP3.LUT P0, PT, PT, PT, UP0, 0x80, 0x8 ;  /* 0x000000000008781c */ /* 0x000fe20003f0f008 */
[----:B------:R-:W-:Y:S01]  /*5f70*/  @!UPT UIADD3 URZ, UPT, UPT, URZ, URZ, URZ ;  /* 0x000000fffffff290 */ /* 0x000fe2000fffe0ff */
[----:B------:R-:W-:Y:S11]  /*5f80*/  BRA.U !UP1, `(.L_x_100) ;  /* 0x00000001093c7547 */ /* 0x000ff6000b800000 */
[----:B------:R-:W-:Y:S01]  /*5f90*/  UISETP.NE.U32.AND UP0, UPT, UR56, URZ, UPT ;  /* 0x000000ff3800728c */ /* 0x000fe2000bf05070 */
[----:B-1----:R-:W-:Y:S01]  /*5fa0*/  HFMA2 R0, -RZ, RZ, 0, 5.9604644775390625e-08 ;  /* 0x00000001ff007431 */ /* 0x002fe200000001ff */
[----:B------:R-:W1:Y:S01]  /*5fb0*/  LDCU.64 UR8, c[0x0][0x358] ;  /* 0x00006b00ff0877ac */ /* 0x000e620008000a00 */
[----:B------:R-:W-:Y:S01]  /*5fc0*/  IMAD.MOV.U32 R45, RZ, RZ, 0x1 ;  /* 0x00000001ff2d7424 */ /* 0x000fe200078e00ff */
[----:B------:R-:W-:Y:S06]  /*5fd0*/  UISETP.NE.AND.EX UP0, UPT, UR57, URZ, UPT, UP0 ;  /* 0x000000ff3900728c */ /* 0x000fec000bf05300 */
        /* <DEDUP_REMOVED lines=9> */
[----:B--23--:R-:W-:Y:S02]  /*6070*/  @!P3 IMAD.U32 R27, RZ, RZ, UR4 ;  /* 0x00000004ff1bbe24 */ /* 0x00cfe4000f8e00ff */
.L_x_100:
[----:B------:R-:W-:Y:S05]  /*6080*/  @!P4 BRA `(.L_x_101) ;  /* 0x000000000024c947 */ /* 0x000fea0003800000 */
[----:B------:R-:W-:Y:S01]  /*6090*/  ISETP.NE.U32.AND P3, PT, R40, RZ, PT ;  /* 0x000000ff2800720c */ /* 0x000fe20003f65070 */
[----:B------:R-:W2:Y:S03]  /*60a0*/  LDCU.64 UR4, c[0x0][0x358] ;  /* 0x00006b00ff0477ac */ /* 0x000ea60008000a00 */
[----:B------:R-:W-:Y:S11]  /*60b0*/  ISETP.NE.AND.EX P3, PT, R41, RZ, PT, P3 ;  /* 0x000000ff2900720c */ /* 0x000ff60003f65330 */
[----:B------:R-:W-:Y:S02]  /*60c0*/  @!UPT UIADD3 URZ, UPT, UPT, URZ, URZ, URZ ;  /* 0x000000fffffff290 */ /* 0x000fe4000fffe0ff */
[----:B------:R-:W3:Y:S01]  /*60d0*/  @P3 LDC.64 R2, c[0x0][0x8a8] ;  /* 0x00022a00ff023b82 */ /* 0x000ee20000000a00 */
[----:B-1----:R-:W-:Y:S04]  /*60e0*/  @P3 IMAD R0, R42, UR36, RZ ;  /* 0x000000242a003c24 */ /* 0x002fe8000f8e02ff */
[----:B---3--:R-:W-:Y:S05]  /*60f0*/  @P3 IMAD.WIDE R2, R0, 0x4, R2 ;  /* 0x0000000400023825 */ /* 0x008fea00078e0202 */
[----:B--2--5:R2:W5:Y:S02]  /*6100*/  @P3 LDG.E R24, desc[UR4][R2.64] ;  /* 0x0000000402183981 */ /* 0x024564000c1e1900 */
[----:B--2---:R-:W3:Y:S02]  /*6110*/  @!P3 LDC R24, c[0x0][0x8a0] ;  /* 0x00022800ff18bb82 */ /* 0x004ee40000000800 */
.L_x_101:
[----:B-----5:R-:W-:Y:S01]  /*6120*/  FSETP.NEU.AND P3, PT, R27, RZ, PT ;  /* 0x000000ff1b00720b */ /* 0x020fe20003f6d000 */
[----:B------:R-:W-:Y:S01]  /*6130*/  IMAD.SHL.U32 R62, R44, 0x2, RZ ;  /* 0x000000022c3e7824 */ /* 0x000fe200078e00ff */
[----:B------:R-:W-:Y:S01]  /*6140*/  SEL R4, RZ, 0xffffffff, P2 ;  /* 0xffffffffff047807 */ /* 0x000fe20001000000 */
[----:B------:R-:W-:Y:S01]  /*6150*/  BSSY B1, `(.L_x_102) ;  /* 0x0000036000017945 */ /* 0x000fe20003800000 */
[----:B------:R-:W-:Y:S01]  /*6160*/  @P1 LOP3.LUT P2, RZ, R45, 0xff, RZ, 0xc0, !PT ;  /* 0x000000ff2dff1812 */ /* 0x000fe2000784c0ff */
[----:B------:R-:W-:Y:S01]  /*6170*/  VIADD R60, R62, UR44 ;  /* 0x0000002c3e3c7c36 */ /* 0x000fe20008000000 */
[----:B-1----:R-:W-:Y:S01]  /*6180*/  @P1 SEL R0, RZ, 0xffffffff, P3 ;  /* 0xffffffffff001807 */ /* 0x002fe20001800000 */
[----:B------:R-:W-:Y:S01]  /*6190*/  IMAD.MOV.U32 R63, RZ, RZ, 0x1 ;  /* 0x00000001ff3f7424 */ /* 0x000fe200078e00ff */
[----:B------:R-:W-:Y:S01]  /*61a0*/  LOP3.LUT R55, R55, 0x1, RZ, 0x3c, !PT ;  /* 0x0000000137377812 */ /* 0x000fe200078e3cff */
[----:B------:R-:W-:Y:S01]  /*61b0*/  IMAD.MOV.U32 R61, RZ, RZ, RZ ;  /* 0x000000ffff3d7224 */ /* 0x000fe200078e00ff */
[----:B------:R-:W-:Y:S02]  /*61c0*/  @P0 SEL R0, R4, R0, !P2 ;  /* 0x0000000004000207 */ /* 0x000fe40005000000 */
[----:B------:R-:W-:Y:S02]  /*61d0*/  CS2R R38, SRZ ;  /* 0x0000000000267805 */ /* 0x000fe4000001ff00 */
[----:B------:R-:W-:Y:S02]  /*61e0*/  LEA R26, R22, UR44, 0x3 ;  /* 0x0000002c161a7c11 */ /* 0x000fe4000f8e18ff */
[----:B------:R-:W-:Y:S02]  /*61f0*/  CS2R R36, SRZ ;  /* 0x0000000000247805 */ /* 0x000fe4000001ff00 */
[----:B------:R-:W-:Y:S02]  /*6200*/  @P1 LOP3.LUT R0, R0, 0x1, RZ, 0xc0, !PT ;  /* 0x0000000100001812 */ /* 0x000fe400078ec0ff */
[----:B------:R-:W-:Y:S02]  /*6210*/  CS2R R30, SRZ ;  /* 0x00000000001e7805 */ /* 0x000fe4000001ff00 */
[----:B------:R-:W-:Y:S02]  /*6220*/  SHF.L.U32 R2, R54, 0x1f, RZ ;  /* 0x0000001f36027819 */ /* 0x000fe400000006ff */
[----:B------:R-:W-:Y:S02]  /*6230*/  CS2R R28, SRZ ;  /* 0x00000000001c7805 */ /* 0x000fe4000001ff00 */
[----:B------:R-:W-:Y:S01]  /*6240*/  ISETP.NE.U32.OR P5, PT, R0, 0x1, !P1 ;  /* 0x000000010000780c */ /* 0x000fe20004fa5470 */
[----:B------:R-:W-:Y:S01]  /*6250*/  IMAD.IADD R59, R56, 0x1, R60 ;  /* 0x00000001383b7824 */ /* 0x000fe200078e023c */
[----:B------:R-:W-:Y:S02]  /*6260*/  PLOP3.LUT P2, PT, PT, PT, UP1, 0x80, 0x8 ;  /* 0x000000000008781c */ /* 0x000fe40003f4f018 */
[----:B------:R-:W-:Y:S02]  /*6270*/  LEA.HI R25, R22, R22, RZ, 0x1 ;  /* 0x0000001616197211 */ /* 0x000fe400078f08ff */
[----:B------:R-:W-:Y:S02]  /*6280*/  LOP3.LUT P4, R51, R45, 0xff, RZ, 0xc0, !PT ;  /* 0x000000ff2d337812 */ /* 0x000fe4000788c0ff */
[----:B------:R-:W-:Y:S02]  /*6290*/  SEL R3, RZ, 0xffffffff, P3 ;  /* 0xffffffffff037807 */ /* 0x000fe40001800000 */
[----:B------:R-:W-:Y:S03]  /*62a0*/  P2R R58, PR, RZ, 0x20 ;  /* 0x00000020ff3a7803 */ /* 0x000fe60000000000 */
[----:B------:R-:W-:Y:S02]  /*62b0*/  @P5 SHF.L.U32 R0, R55, 0x1f, RZ ;  /* 0x0000001f37005819 */ /* 0x000fe400000006ff */
[----:B------:R-:W-:Y:S02]  /*62c0*/  @P2 SEL R3, R4, R3, !P4 ;  /* 0x0000000304032207 */ /* 0x000fe40006000000 */
[----:B------:R1:W2:Y:S02]  /*62d0*/  @P5 SYNCS.PHASECHK.TRANS64.TRYWAIT P1, [UR44+0x80], R0 ;  /* 0x00008000ff0055a7 */ /* 0x0002a4000802112c */
[----:B------:R-:W-:Y:S04]  /*62e0*/  LOP3.LUT R3, R3, 0x1, RZ, 0xc0, !PT ;  /* 0x0000000103037812 */ /* 0x000fe800078ec0ff */
[----:B------:R-:W-:Y:S04]  /*62f0*/  ISETP.NE.U32.AND P2, PT, R3, 0x1, PT ;  /* 0x000000010300780c */ /* 0x000fe80003f45070 */
[----:B------:R-:W-:Y:S01]  /*6300*/  P2R R64, PR, RZ, 0x4 ;  /* 0x00000004ff407803 */ /* 0x000fe20000000000 */
[----:B------:R4:W3:Y:S01]  /*6310*/  SYNCS.PHASECHK.TRANS64.TRYWAIT P0, [R26+URZ+0xf0], R2 ;  /* 0x0000f0021a0075a7 */ /* 0x0008e200080011ff */
[C---:B-1----:R-:W-:Y:S01]  /*6320*/  IMAD.SHL.U32 R0, R25.reuse, 0x40, RZ ;  /* 0x0000004019007824 */ /* 0x042fe200078e00ff */
[----:B------:R-:W-:Y:S04]  /*6330*/  LOP3.LUT R25, R25, 0xffe, RZ, 0xc0, !PT ;  /* 0x00000ffe19197812 */ /* 0x000fe800078ec0ff */
[----:B------:R-:W-:Y:S01]  /*6340*/  LOP3.LUT R0, R0, 0xffffff80, RZ, 0xc0, !PT ;  /* 0xffffff8000007812 */ /* 0x000fe200078ec0ff */
[----:B------:R-:W-:Y:S04]  /*6350*/  IMAD.IADD R25, R22, 0x1, -R25 ;  /* 0x0000000116197824 */ /* 0x000fe800078e0a19 */
[----:B------:R-:W-:Y:S04]  /*6360*/  IMAD.IADD R0, R23, 0x1, R0 ;  /* 0x0000000117007824 */ /* 0x000fe800078e0200 */
[----:B------:R-:W-:Y:S01]  /*6370*/  IMAD R25, R25, 0x100000, R0 ;  /* 0x0010000019197824 */ /* 0x000fe200078e0200 */
[----:B--2---:R-:W-:Y:S01]  /*6380*/  @P5 SEL R63, RZ, 0x1, !P1 ;  /* 0x00000001ff3f5807 */ /* 0x004fe20004800000 */
[----:B----4-:R-:W-:Y:S06]  /*6390*/  @!P5 BRA `(.L_x_103) ;  /* 0x000000000044d947 */ /* 0x010fec0003800000 */
[----:B------:R-:W-:Y:S01]  /*63a0*/  IMAD.MOV.U32 R38, RZ, RZ, RZ ;  /* 0x000000ffff267224 */ /* 0x000fe200078e00ff */
[----:B------:R-:W-:Y:S01]  /*63b0*/  ISETP.NE.AND P1, PT, R63, RZ, PT ;  /* 0x000000ff3f00720c */ /* 0x000fe20003f25270 */
[----:B------:R-:W-:Y:S01]  /*63c0*/  BSSY B0, `(.L_x_104) ;  /* 0x0000008000007945 */ /* 0x000fe20003800000 */
[----:B------:R-:W-:Y:S02]  /*63d0*/  CS2R R30, SRZ ;  /* 0x00000000001e7805 */ /* 0x000fe4000001ff00 */
[----:B------:R-:W-:Y:S02]  /*63e0*/  CS2R R28, SRZ ;  /* 0x00000000001c7805 */ /* 0x000fe4000001ff00 */
[----:B------:R-:W-:Y:S07]  /*63f0*/  CS2R R36, SRZ ;  /* 0x0000000000247805 */ /* 0x000fee000001ff00 */
[----:B------:R-:W-:Y:S05]  /*6400*/  @P1 BRA `(.L_x_105) ;  /* 0x00000000000c1947 */ /* 0x000fea0003800000 */
[----:B------:R-:W-:Y:S04]  /*6410*/  SHF.L.U32 R3, R55, 0x1f, RZ ;  /* 0x0000001f37037819 */ /* 0x000fe800000006ff */
[----:B------:R-:W1:Y:S02]  /*6420*/  SYNCS.PHASECHK.TRANS64.TRYWAIT P1, [UR44+0x80], R3 ;  /* 0x00008003ff0075a7 */ /* 0x000e64000802112c */
[----:B-1----:R-:W-:Y:S05]  /*6430*/  @!P1 BRA `(.L_x_106) ;  /* 0x0000003000149947 */ /* 0x002fea0003800000 */
.L_x_105:
[----:B------:R-:W-:Y:S05]  /*6440*/  BSYNC B0 ;  /* 0x0000000000007941 */ /* 0x000fea0003800000 */
.L_x_104:
[----:B------:R-:W-:Y:S01]  /*6450*/  ISETP.NE.AND P1, PT, R64, RZ, PT ;  /* 0x000000ff4000720c */ /* 0x000fe20003f25270 */
[----:B------:R-:W-:Y:S11]  /*6460*/  HFMA2 R61, -RZ, RZ, 0, 5.9604644775390625e-08 ;  /* 0x00000001ff3d7431 */ /* 0x000ff600000001ff */
[----:B------:R-:W-:Y:S01]  /*6470*/  @!UPT UIADD3 URZ, UPT, UPT, URZ, URZ, URZ ;  /* 0x000000fffffff290 */ /* 0x000fe2000fffe0ff */
[----:B------:R-:W-:Y:S05]  /*6480*/  @P1 WARPSYNC.ALL ;  /* 0x0000000000001948 */ /* 0x000fea0003800000 */
[----:B------:R2:W4:Y:S04]  /*6490*/  @P1 LDSM.16.M88.4 R28, [R62+UR44+0x200] ;  /* 0x0002002c3e1c183b */ /* 0x0005280008000200 */
[----:B------:R2:W1:Y:S02]  /*64a0*/  @P1 LDSM.16.M88.4 R36, [R59+0x200] ;  /* 0x000200003b24183b */ /* 0x0004640000000200 */
.L_x_103:
[----:B------:R-:W-:Y:S05]  /*64b0*/  BSYNC B1 ;  /* 0x0000000000017941 */ /* 0x000fea0003800000 */
.L_x_102:
[----:B-1----:R-:W-:Y:S04]  /*64c0*/  SHF.R.U32.HI R0, RZ, 0x15, R25 ;  /* 0x00000015ff007819 */ /* 0x002fe80000011619 */
[----:B------:R-:W-:Y:S01]  /*64d0*/  LOP3.LUT P1, RZ, R0, 0x3, R46, 0x48, !PT ;  /* 0x0000000300ff7812 */ /* 0x000fe2000782482e */
[----:B------:R-:W-:Y:S01]  /*64e0*/  @!UPT UIADD3 URZ, UPT, UPT, URZ, URZ, URZ ;  /* 0x000000fffffff290 */ /* 0x000fe2000fffe0ff */
[----:B---3--:R-:W-:Y:S11]  /*64f0*/  @P0 BRA `(.L_x_107) ;  /* 0x0000000000080947 */ /* 0x008ff60003800000 */
[----:B------:R-:W1:Y:S02]  /*6500*/  SYNCS.PHASECHK.TRANS64.TRYWAIT P0, [R26+URZ+0xf0], R2 ;  /* 0x0000f0021a0075a7 */ /* 0x000e6400080011ff */
[----:B-1----:R-:W-:Y:S05]  /*6510*/  @!P0 BRA `(.L_x_108) ;  /* 0x0000002c00f48947 */ /* 0x002fea0003800000 */
.L_x_107:
[----:B------:R-:W-:Y:S05]  /*6520*/  @!P1 BRA `(.L_x_109) ;  /* 0x0000000000409947 */ /* 0x000fea0003800000 */
[----:B------:R-:W3:Y:S01]  /*6530*/  LDCU.64 UR8, c[0x4][0x70] ;  /* 0x01000e00ff0877ac */ /* 0x000ee20008000a00 */
[----:B------:R-:W-:Y:S01]  /*6540*/  MOV R3, 0x0 ;  /* 0x0000000000037802 */ /* 0x000fe20000000f00 */
[----:B------:R-:W-:Y:S02]  /*6550*/  HFMA2 R12, -RZ, RZ, 0, 5.9604644775390625e-08 ;  /* 0x00000001ff0c7431 */ /* 0x000fe400000001ff */
[----:B------:R-:W-:Y:S02]  /*6560*/  IMAD.MOV.U32 R8, RZ, RZ, 0x192 ;  /* 0x00000192ff087424 */ /* 0x000fe400078e00ff */
[----:B------:R-:W-:Y:S01]  /*6570*/  IMAD.MOV.U32 R13, RZ, RZ, RZ ;  /* 0x000000ffff0d7224 */ /* 0x000fe200078e00ff */
[----:B------:R-:W5:Y:S01]  /*6580*/  LDCU.64 UR6, c[0x4][0x78] ;  /* 0x01000f00ff0677ac */ /* 0x000f620008000a00 */
[----:B-1----:R-:W1:Y:S01]  /*6590*/  LDC.64 R2, c[0x4][R3] ;  /* 0x0100000003027b82 */ /* 0x002e620000000a00 */
[----:B------:R-:W2:Y:S01]  /*65a0*/  LDCU.64 UR4, c[0x4][0x10] ;  /* 0x01000200ff0477ac */ /* 0x000ea20008000a00 */
[----:B---3--:R-:W-:Y:S01]  /*65b0*/  MOV R5, UR9 ;  /* 0x0000000900057c02 */ /* 0x008fe20008000f00 */
[----:B------:R-:W-:Y:S01]  /*65c0*/  IMAD.U32 R4, RZ, RZ, UR8 ;  /* 0x00000008ff047e24 */ /* 0x000fe2000f8e00ff */
[----:B-----5:R-:W-:Y:S01]  /*65d0*/  MOV R7, UR7 ;  /* 0x0000000700077c02 */ /* 0x020fe20008000f00 */
[----:B------:R-:W-:Y:S01]  /*65e0*/  IMAD.U32 R6, RZ, RZ, UR6 ;  /* 0x00000006ff067e24 */ /* 0x000fe2000f8e00ff */
[----:B--2---:R-:W-:Y:S01]  /*65f0*/  MOV R11, UR5 ;  /* 0x00000005000b7c02 */ /* 0x004fe20008000f00 */
[----:B------:R-:W-:Y:S02]  /*6600*/  IMAD.U32 R10, RZ, RZ, UR4 ;  /* 0x00000004ff0a7e24 */ /* 0x000fe4000f8e00ff */
[----:B------:R-:W-:Y:S07]  /*6610*/  LEPC R20, `(.L_x_109) ;  /* 0x000000001014794e */ /* 0x000fee0000000000 */
[----:B-1--4-:R-:W-:Y:S05]  /*6620*/  CALL.ABS.NOINC R2 ;  /* 0x0000000002007343 */ /* 0x012fea0003c00000 */
.L_x_109:
[----:B----4-:R-:W-:Y:S01]  /*6630*/  SHF.L.U32 R3, R28, 0x10, RZ ;  /* 0x000000101c037819 */ /* 0x010fe200000006ff */
[----:B------:R-:W-:Y:S05]  /*6640*/  WARPSYNC.ALL ;  /* 0x0000000000007948 */ /* 0x000fea0003800000 */
[----:B------:R-:W-:Y:S01]  /*6650*/  R2UR UR4, R25 ;  /* 0x00000000190472ca */ /* 0x000fe200000e0000 */
[----:B------:R-:W-:Y:S01]  /*6660*/  BSSY.RECONVERGENT B0, `(.L_x_110) ;  /* 0x000004e000007945 */ /* 0x000fe20003800200 */
[C---:B------:R-:W-:Y:S02]  /*6670*/  SHF.L.U32 R20, R29.reuse, 0x10, RZ ;  /* 0x000000101d147819 */ /* 0x040fe400000006ff */
[----:B------:R-:W-:Y:S02]  /*6680*/  LOP3.LUT R21, R29, 0xffff0000, RZ, 0xc0, !PT ;  /* 0xffff00001d157812 */ /* 0x000fe400078ec0ff */
[----:B------:R-:W-:Y:S07]  /*6690*/  ISETP.NE.AND P0, PT, R57, RZ, PT ;  /* 0x000000ff3900720c */ /* 0x000fee0003f05270 */
[----:B------:R-:W3:Y:S02]  /*66a0*/  LDTM.16dp256bit.x4 R4, tmem[UR4] ;  /* 0x00000004000479ee */ /* 0x000ee40008120000 */
[----:B---3--:R-:W-:Y:S01]  /*66b0*/  FMUL R0, R24, R4 ;  /* 0x0000000418007220 */ /* 0x008fe20000400000 */
[----:B------:R-:W-:Y:S01]  /*66c0*/  LOP3.LUT R4, R28, 0xffff0000, RZ, 0xc0, !PT ;  /* 0xffff00001c047812 */ /* 0x000fe200078ec0ff */
[C---:B-1----:R-:W-:Y:S01]  /*66d0*/  FMUL R2, R24.reuse, R5 ;  /* 0x0000000518027220 */ /* 0x042fe20000400000 */
[C---:B------:R-:W-:Y:S01]  /*66e0*/  FMUL R7, R24.reuse, R7 ;  /* 0x0000000718077220 */ /* 0x040fe20000400000 */
[C---:B------:R-:W-:Y:S01]  /*66f0*/  FFMA R0, R27.reuse, R3, R0 ;  /* 0x000000031b007223 */ /* 0x040fe20000000000 */
[C---:B------:R-:W-:Y:S01]  /*6700*/  FMUL R3, R24.reuse, R6 ;  /* 0x0000000618037220 */ /* 0x040fe20000400000 */
[C---:B------:R-:W-:Y:S01]  /*6710*/  FFMA R2, R27.reuse, R4, R2 ;  /* 0x000000041b027223 */ /* 0x040fe20000000002 */
[C---:B------:R-:W-:Y:S01]  /*6720*/  FMUL R4, R24.reuse, R8 ;  /* 0x0000000818047220 */ /* 0x040fe20000400000 */
[C---:B------:R-:W-:Y:S01]  /*6730*/  FMUL R8, R24.reuse, R12 ;  /* 0x0000000c18087220 */ /* 0x040fe20000400000 */
[----:B------:R-:W-:Y:S01]  /*6740*/  FMUL R12, R24, R16 ;  /* 0x00000010180c7220 */ /* 0x000fe20000400000 */
[----:B------:R-:W-:Y:S01]  /*6750*/  SHF.L.U32 R16, R30, 0x10, RZ ;  /* 0x000000101e107819 */ /* 0x000fe200000006ff */
[C---:B------:R-:W-:Y:S01]  /*6760*/  FFMA R3, R27.reuse, R20, R3 ;  /* 0x000000141b037223 */ /* 0x040fe20000000003 */
[----:B------:R-:W-:Y:S01]  /*6770*/  F2FP.BF16.F32.PACK_AB R32, R2, R0 ;  /* 0x000000000220723e */ /* 0x000fe200000010ff */
[C---:B------:R-:W-:Y:S01]  /*6780*/  FFMA R7, R27.reuse, R21, R7 ;  /* 0x000000151b077223 */ /* 0x040fe20000000007 */
[----:B------:R-:W-:Y:S01]  /*6790*/  LOP3.LUT R0, R30, 0xffff0000, RZ, 0xc0, !PT ;  /* 0xffff00001e007812 */ /* 0x000fe200078ec0ff */
[----:B------:R-:W-:Y:S01]  /*67a0*/  FFMA R4, R27, R16, R4 ;  /* 0x000000101b047223 */ /* 0x000fe20000000004 */
[C---:B------:R-:W-:Y:S01]  /*67b0*/  SHF.L.U32 R2, R31.reuse, 0x10, RZ ;  /* 0x000000101f027819 */ /* 0x040fe200000006ff */
[C---:B------:R-:W-:Y:S01]  /*67c0*/  FMUL R5, R24.reuse, R9 ;  /* 0x0000000918057220 */ /* 0x040fe20000400000 */
[----:B------:R-:W-:Y:S01]  /*67d0*/  LOP3.LUT R16, R31, 0xffff0000, RZ, 0xc0, !PT ;  /* 0xffff00001f107812 */ /* 0x000fe200078ec0ff */
[----:B------:R-:W-:Y:S01]  /*67e0*/  FMUL R6, R24, R10 ;  /* 0x0000000a18067220 */ /* 0x000fe20000400000 */
[----:B------:R-:W-:Y:S01]  /*67f0*/  F2FP.BF16.F32.PACK_AB R33, R7, R3 ;  /* 0x000000030721723e */ /* 0x000fe200000010ff */
[C---:B------:R-:W-:Y:S01]  /*6800*/  FFMA R5, R27.reuse, R0, R5 ;  /* 0x000000001b057223 */ /* 0x040fe20000000005 */
[C---:B------:R-:W-:Y:S01]  /*6810*/  SHF.L.U32 R0, R36.reuse, 0x10, RZ ;  /* 0x0000001024007819 */ /* 0x040fe200000006ff */
[----:B------:R-:W-:Y:S01]  /*6820*/  FFMA R6, R27, R2, R6 ;  /* 0x000000021b067223 */ /* 0x000fe20000000006 */
[----:B------:R-:W-:Y:S01]  /*6830*/  LOP3.LUT R2, R36, 0xffff0000, RZ, 0xc0, !PT ;  /* 0xffff000024027812 */ /* 0x000fe200078ec0ff */
[C---:B------:R-:W-:Y:S01]  /*6840*/  FMUL R11, R24.reuse, R11 ;  /* 0x0000000b180b7220 */ /* 0x040fe20000400000 */
[----:B------:R-:W-:Y:S01]  /*6850*/  SHF.L.U32 R3, R37, 0x10, RZ ;  /* 0x0000001025037819 */ /* 0x000fe200000006ff */
[C---:B------:R-:W-:Y:S01]  /*6860*/  FMUL R9, R24.reuse, R13 ;  /* 0x0000000d18097220 */ /* 0x040fe20000400000 */
[----:B------:R-:W-:Y:S01]  /*6870*/  F2FP.BF16.F32.PACK_AB R34, R5, R4 ;  /* 0x000000040522723e */ /* 0x000fe200000010ff */
[C---:B------:R-:W-:Y:S01]  /*6880*/  FMUL R10, R24.reuse, R14 ;  /* 0x0000000e180a7220 */ /* 0x040fe20000400000 */
[C---:B------:R-:W-:Y:S01]  /*6890*/  FFMA R11, R27.reuse, R16, R11 ;  /* 0x000000101b0b7223 */ /* 0x040fe2000000000b */
[C---:B------:R-:W-:Y:S01]  /*68a0*/  FFMA R8, R27.reuse, R0, R8 ;  /* 0x000000001b087223 */ /* 0x040fe20000000008 */
[----:B------:R-:W-:Y:S01]  /*68b0*/  FFMA R9, R27, R2, R9 ;  /* 0x000000021b097223 */ /* 0x000fe20000000009 */
[----:B------:R-:W-:Y:S01]  /*68c0*/  LOP3.LUT R0, R37, 0xffff0000, RZ, 0xc0, !PT ;  /* 0xffff000025007812 */ /* 0x000fe200078ec0ff */
[----:B------:R-:W-:Y:S01]  /*68d0*/  FFMA R10, R27, R3, R10 ;  /* 0x000000031b0a7223 */ /* 0x000fe2000000000a */
[----:B------:R-:W-:Y:S01]  /*68e0*/  FMUL R15, R24, R15 ;  /* 0x0000000f180f7220 */ /* 0x000fe20000400000 */
[----:B------:R-:W-:Y:S01]  /*68f0*/  SHF.L.U32 R2, R38, 0x10, RZ ;  /* 0x0000001026027819 */ /* 0x000fe200000006ff */
[----:B------:R-:W-:Y:S01]  /*6900*/  FMUL R13, R24, R17 ;  /* 0x00000011180d7220 */ /* 0x000fe20000400000 */
[----:B------:R-:W-:Y:S01]  /*6910*/  LOP3.LUT R3, R38, 0xffff0000, RZ, 0xc0, !PT ;  /* 0xffff000026037812 */ /* 0x000fe200078ec0ff */
[C---:B------:R-:W-:Y:S01]  /*6920*/  FMUL R14, R24.reuse, R18 ;  /* 0x00000012180e7220 */ /* 0x040fe20000400000 */
[----:B------:R-:W-:Y:S01]  /*6930*/  SHF.L.U32 R4, R39, 0x10, RZ ;  /* 0x0000001027047819 */ /* 0x000fe200000006ff */
[----:B------:R-:W-:Y:S01]  /*6940*/  FFMA R15, R27, R0, R15 ;  /* 0x000000001b0f7223 */ /* 0x000fe2000000000f */
[----:B------:R-:W-:Y:S01]  /*6950*/  LOP3.LUT R5, R39, 0xffff0000, RZ, 0xc0, !PT ;  /* 0xffff000027057812 */ /* 0x000fe200078ec0ff */
[----:B------:R-:W-:Y:S01]  /*6960*/  FMUL R19, R24, R19 ;  /* 0x0000001318137220 */ /* 0x000fe20000400000 */
[C---:B------:R-:W-:Y:S01]  /*6970*/  FFMA R12, R27.reuse, R2, R12 ;  /* 0x000000021b0c7223 */ /* 0x040fe2000000000c */
[C---:B------:R-:W-:Y:S01]  /*6980*/  FFMA R13, R27.reuse, R3, R13 ;  /* 0x000000031b0d7223 */ /* 0x040fe2000000000d */
[C---:B------:R-:W-:Y:S01]  /*6990*/  FFMA R14, R27.reuse, R4, R14 ;  /* 0x000000041b0e7223 */ /* 0x040fe2000000000e */
[----:B------:R-:W-:Y:S01]  /*69a0*/  FFMA R19, R27, R5, R19 ;  /* 0x000000051b137223 */ /* 0x000fe20000000013 */
[----:B------:R-:W-:Y:S02]  /*69b0*/  F2FP.BF16.F32.PACK_AB R35, R11, R6 ;  /* 0x000000060b23723e */ /* 0x000fe400000010ff */
[----:B------:R-:W-:Y:S02]  /*69c0*/  F2FP.BF16.F32.PACK_AB R8, R9, R8 ;  /* 0x000000080908723e */ /* 0x000fe400000010ff */
[----:B------:R-:W-:Y:S01]  /*69d0*/  F2FP.BF16.F32.PACK_AB R9, R15, R10 ;  /* 0x0000000a0f09723e */ /* 0x000fe200000010ff */
[----:B------:R1:W-:Y:S01]  /*69e0*/  STSM.16.M88.4 [R60+0x200], R32 ;  /* 0x000200203c007844 */ /* 0x0003e20000000200 */
[----:B------:R-:W-:Y:S02]  /*69f0*/  F2FP.BF16.F32.PACK_AB R10, R13, R12 ;  /* 0x0000000c0d0a723e */ /* 0x000fe400000010ff */
[----:B------:R-:W-:Y:S05]  /*6a00*/  F2FP.BF16.F32.PACK_AB R11, R19, R14 ;  /* 0x0000000e130b723e */ /* 0x000fea00000010ff */
[----:B------:R1:W-:Y:S01]  /*6a10*/  STSM.16.M88.4 [R59+0x200], R8 ;  /* 0x000200083b007844 */ /* 0x0003e20000000200 */
[----:B------:R-:W-:Y:S01]  /*6a20*/  @!PT LDS RZ, [RZ] ;  /* 0x00000000fffff984 */ /* 0x000fe20000000800 */
[----:B------:R-:W-:Y:S01]  /*6a30*/  @!PT LDS RZ, [RZ] ;  /* 0x00000000fffff984 */ /* 0x000fe20000000800 */
[----:B------:R-:W-:Y:S01]  /*6a40*/  @!PT LDS RZ, [RZ] ;  /* 0x00000000fffff984 */ /* 0x000fe20000000800 */
[----:B------:R-:W-:Y:S01]  /*6a50*/  @!PT LDS RZ, [RZ] ;  /* 0x00000000fffff984 */ /* 0x000fe20000000800 */
[----:B------:R3:W-:Y:S07]  /*6a60*/  MEMBAR.ALL.CTA ;  /* 0x0000000000007992 */ /* 0x0007ee0000008000 */
[----:B---3--:R-:W3:Y:S02]  /*6a70*/  FENCE.VIEW.ASYNC.S ;  /* 0x00000000000073c6 */ /* 0x008ee40000000000 */
[----:B---3--:R-:W-:Y:S06]  /*6a80*/  BAR.SYNC.DEFER_BLOCKING 0x1, 0x80 ;  /* 0x0042000000007b1d */ /* 0x008fec0000010000 */
[----:B------:R-:W-:Y:S05]  /*6a90*/  @P0 BRA `(.L_x_111) ;  /* 0x0000000000280947 */ /* 0x000fea0003800000 */
[----:B------:R-:W3:Y:S01]  /*6aa0*/  LDCU.64 UR6, c[0x0][0x348] ;  /* 0x00006900ff0677ac */ /* 0x000ee20008000a00 */
[----:B------:R-:W-:Y:S01]  /*6ab0*/  UIADD3 UR4, UPT, UPT, UR44, 0x200, URZ ;  /* 0x000002002c047890 */ /* 0x000fe2000fffe0ff */
[----:B------:R-:W-:Y:S05]  /*6ac0*/  UMOV UR51, UR36 ;  /* 0x0000002400337c82 */ /* 0x000fea0008000000 */
[----:B------:R-:W-:Y:S04]  /*6ad0*/  MOV R50, UR4 ;  /* 0x0000000400327c02 */ /* 0x000fe80008000f00 */
[----:B------:R-:W-:Y:S01]  /*6ae0*/  R2UR UR48, R50 ;  /* 0x00000000323072ca */ /* 0x000fe200000e0000 */
[----:B---3--:R-:W-:Y:S04]  /*6af0*/  UIADD3 UR4, UP0, UPT, UR6, 0x680, URZ ;  /* 0x0000068006047890 */ /* 0x008fe8000ff1e0ff */
[----:B------:R-:W-:Y:S09]  /*6b00*/  UIADD3.X UR5, UPT, UPT, URZ, UR7, URZ, UP0, !UPT ;  /* 0x00000007ff057290 */ /* 0x000ff200087fe4ff */
[----:B------:R3:W-:Y:S01]  /*6b10*/  UTMASTG.3D [UR48], [UR4] ;  /* 0x00000030040073b5 */ /* 0x0007e20008010000 */
[----:B------:R0:W-:Y:S01]  /*6b20*/  UTMACMDFLUSH ;  /* 0x00000000000079b7 */ /* 0x0001e20000000000 */
[----:B---3--:R-:W-:Y:S04]  /*6b30*/  DEPBAR.LE SB0, 0x1 ;  /* 0x000080400000791a */ /* 0x008fe80000000000 */
.L_x_111:
[----:B------:R-:W-:Y:S05]  /*6b40*/  BSYNC.RECONVERGENT B0 ;  /* 0x0000000000007941 */ /* 0x000fea0003800200 */
.L_x_110:
[----:B------:R-:W-:Y:S01]  /*6b50*/  BAR.SYNC.DEFER_BLOCKING 0x1, 0x80 ;  /* 0x0042000000007b1d */ /* 0x000fe20000010000 */
[----:B------:R-:W-:Y:S01]  /*6b60*/  ISETP.NE.AND P1, PT, R58, RZ, PT ;  /* 0x000000ff3a00720c */ /* 0x000fe20003f25270 */
[----:B------:R-:W-:Y:S01]  /*6b70*/  UISETP.NE.AND UP0, UPT, UR47, URZ, UPT ;  /* 0x000000ff2f00728c */ /* 0x000fe2000bf05270 */
[----:B------:R-:W-:Y:S11]  /*6b80*/  LEA R4, R61, UR44, 0x3 ;  /* 0x0000002c3d047c11 */ /* 0x000ff6000f8e18ff */
[----:B------:R-:W-:Y:S01]  /*6b90*/  @P1 SHF.L.U32 R3, R55, 0x1f, RZ ;  /* 0x0000001f37031819 */ /* 0x000fe200000006ff */
[----:B------:R-:W-:Y:S06]  /*6ba0*/  BRA.U !UP0, `(.L_x_112) ;  /* 0x0000000108247547 */ /* 0x000fec000b800000 */
[----:B------:R-:W3:Y:S01]  /*6bb0*/  S2R R0, SR_CgaCtaId ;  /* 0x0000000000007919 */ /* 0x000ee20000008800 */
[----:B------:R-:W-:Y:S01]  /*6bc0*/  IMAD.U32 R2, RZ, RZ, UR46 ;  /* 0x0000002eff027e24 */ /* 0x000fe2000f8e00ff */
[----:B------:R-:W-:Y:S04]  /*6bd0*/  UIADD3 UR4, UPT, UPT, UR46, 0x1, URZ ;  /* 0x000000012e047890 */ /* 0x000fe8000fffe0ff */
[----:B------:R-:W-:Y:S01]  /*6be0*/  @P1 LEA R2, R2, UR44, 0x3 ;  /* 0x0000002c02021c11 */ /* 0x000fe2000f8e18ff */
[----:B------:R-:W-:Y:S04]  /*6bf0*/  UISETP.NE.AND UP0, UPT, UR4, 0x4, UPT ;  /* 0x000000040400788c */ /* 0x000fe8000bf05270 */
[----:B------:R-:W-:Y:S01]  /*6c00*/  @P1 VIADD R2, R2, 0xa0 ;  /* 0x000000a002021836 */ /* 0x000fe20000000000 */
[----:B------:R-:W-:Y:S04]  /*6c10*/  USEL UR46, UR4, URZ, UP0 ;  /* 0x000000ff042e7287 */ /* 0x000fe80008000000 */
[----:B---3--:R-:W-:Y:S04]  /*6c20*/  @P1 PRMT R0, R0, 0x654, R2 ;  /* 0x0000065400001816 */ /* 0x008fe80000000002 */
[----:B------:R3:W-:Y:S04]  /*6c30*/  @P1 SYNCS.ARRIVE.TRANS64.RED.A1T0 RZ, [R0+URZ], RZ ;  /* 0x000000ff00ff19a7 */ /* 0x0007e800081004ff */
.L_x_112:
[----:B------:R-:W4:Y:S01]  /*6c40*/  @P1 SYNCS.PHASECHK.TRANS64.TRYWAIT P0, [R4+URZ+0x80], R3 ;  /* 0x00008003040015a7 */ /* 0x000f2200080011ff */
[----:B------:R-:W-:Y:S01]  /*6c50*/  BSSY B1, `(.L_x_113) ;  /* 0x0000013000017945 */ /* 0x000fe20003800000 */
[----:B----4-:R-:W-:Y:S03]  /*6c60*/  @P1 SEL R63, RZ, 0x1, !P0 ;  /* 0x00000001ff3f1807 */ /* 0x010fe60004000000 */
[----:B------:R-:W-:Y:S05]  /*6c70*/  @!P1 BRA `(.L_x_114) ;  /* 0x0000000000409947 */ /* 0x000fea0003800000 */
[----:B------:R-:W-:Y:S01]  /*6c80*/  ISETP.NE.AND P1, PT, R64, RZ, PT ;  /* 0x000000ff4000720c */ /* 0x000fe20003f25270 */
[----:B------:R-:W-:Y:S01]  /*6c90*/  BSSY B0, `(.L_x_115) ;  /* 0x0000009000007945 */ /* 0x000fe20003800000 */
[----:B------:R-:W-:Y:S11]  /*6ca0*/  ISETP.NE.AND P0, PT, R63, RZ, PT ;  /* 0x000000ff3f00720c */ /* 0x000ff60003f05270 */
[----:B------:R-:W-:Y:S05]  /*6cb0*/  @P1 IMAD R3, R61, 0x1000, R62 ;  /* 0x000010003d031824 */ /* 0x000fea00078e023e */
[----:B------:R-:W-:Y:S05]  /*6cc0*/  @P1 IADD3 R2, PT, PT, R3, UR44, RZ ;  /* 0x0000002c03021c10 */ /* 0x000fea000fffe0ff */
[----:B------:R-:W-:Y:S01]  /*6cd0*/  @P1 IMAD.IADD R2, R56, 0x1, R2 ;  /* 0x0000000138021824 */ /* 0x000fe200078e0202 */
[----:B------:R-:W-:Y:S06]  /*6ce0*/  @P0 BRA `(.L_x_116) ;  /* 0x00000000000c0947 */ /* 0x000fec0003800000 */
[----:B---3--:R-:W-:Y:S04]  /*6cf0*/  SHF.L.U32 R0, R55, 0x1f, RZ ;  /* 0x0000001f37007819 */ /* 0x008fe800000006ff */
[----:B------:R-:W3:Y:S02]  /*6d00*/  SYNCS.PHASECHK.TRANS64.TRYWAIT P0, [R4+URZ+0x80], R0 ;  /* 0x00008000040075a7 */ /* 0x000ee400080011ff */
[----:B---3--:R-:W-:Y:S05]  /*6d10*/  @!P0 BRA `(.L_x_117) ;  /* 0x0000002800088947 */ /* 0x008fea0003800000 */
.L_x_116:
[----:B------:R-:W-:Y:S05]  /*6d20*/  BSYNC B0 ;  /* 0x0000000000007941 */ /* 0x000fea0003800000 */
.L_x_115:
[----:B------:R-:W-:Y:S02]  /*6d30*/  ISETP.NE.AND P0, PT, R64, RZ, PT ;  /* 0x000000ff4000720c */ /* 0x000fe40003f05270 */
[----:B------:R-:W-:Y:S11]  /*6d40*/  IADD3 R61, PT, PT, R61, 0x1, RZ ;  /* 0x000000013d3d7810 */ /* 0x000ff60007ffe0ff */
[----:B------:R-:W-:Y:S05]  /*6d50*/  @P0 WARPSYNC.ALL ;  /* 0x0000000000000948 */ /* 0x000fea0003800000 */
[----:B------:R4:W1:Y:S04]  /*6d60*/  @P0 LDSM.16.M88.4 R28, [R3+UR44+0x200] ;  /* 0x0002002c031c083b */ /* 0x0008680008000200 */
[----:B------:R4:W1:Y:S02]  /*6d70*/  @P0 LDSM.16.M88.4 R36, [R2+0x200] ;  /* 0x000200000224083b */ /* 0x0008640000000200 */
.L_x_114:
[----:B------:R-:W-:Y:S05]  /*6d80*/  BSYNC B1 ;  /* 0x0000000000017941 */ /* 0x000fea0003800000 */
.L_x_113:
[----:B---3--:R-:W-:Y:S05]  /*6d90*/  VIADD R0, R25, 0x20 ;  /* 0x0000002019007836 */ /* 0x008fea0000000000 */
[----:B------:R-:W-:Y:S04]  /*6da0*/  SHF.R.U32.HI R0, RZ, 0x15, R0 ;  /* 0x00000015ff007819 */ /* 0x000fe80000011600 */
[----:B------:R-:W-:Y:S11]  /*6db0*/  LOP3.LUT P0, RZ, R0, 0x3, R46, 0x48, !PT ;  /* 0x0000000300ff7812 */ /* 0x000ff6000780482e */
[----:B------:R-:W-:Y:S02]  /*6dc0*/  @!UPT UIADD3 URZ, UPT, UPT, URZ, URZ, URZ ;  /* 0x000000fffffff290 */ /* 0x000fe4000fffe0ff */
[----:B------:R-:W-:Y:S05]  /*6dd0*/  @!P0 BRA `(.L_x_118) ;  /* 0x0000000000408947 */ /* 0x000fea0003800000 */
[----:B------:R-:W3:Y:S01]  /*6de0*/  LDCU.64 UR8, c[0x4][0x70] ;  /* 0x01000e00ff0877ac */ /* 0x000ee20008000a00 */
[----:B----4-:R-:W-:Y:S01]  /*6df0*/  MOV R3, 0x0 ;  /* 0x0000000000037802 */ /* 0x010fe20000000f00 */
[----:B------:R-:W-:Y:S02]  /*6e00*/  HFMA2 R12, -RZ, RZ, 0, 5.9604644775390625e-08 ;  /* 0x00000001ff0c7431 */ /* 0x000fe400000001ff */
[----:B-1----:R-:W-:Y:S02]  /*6e10*/  IMAD.MOV.U32 R8, RZ, RZ, 0x192 ;  /* 0x00000192ff087424 */ /* 0x002fe400078e00ff */
[----:B------:R-:W-:Y:S01]  /*6e20*/  IMAD.MOV.U32 R13, RZ, RZ, RZ ;  /* 0x000000ffff0d7224 */ /* 0x000fe200078e00ff */
[----:B------:R-:W1:Y:S01]  /*6e30*/  LDCU.64 UR6, c[0x4][0x78] ;  /* 0x01000f00ff0677ac */ /* 0x000e620008000a00 */
[----:B------:R-:W4:Y:S01]  /*6e40*/  LDC.64 R2, c[0x4][R3] ;  /* 0x0100000003027b82 */ /* 0x000f220000000a00 */
[----:B------:R-:W5:Y:S01]  /*6e50*/  LDCU.64 UR4, c[0x4][0x10] ;  /* 0x01000200ff0477ac */ /* 0x000f620008000a00 */
[----:B---3--:R-:W-:Y:S01]  /*6e60*/  MOV R5, UR9 ;  /* 0x0000000900057c02 */ /* 0x008fe20008000f00 */
[----:B------:R-:W-:Y:S01]  /*6e70*/  IMAD.U32 R4, RZ, RZ, UR8 ;  /* 0x00000008ff047e24 */ /* 0x000fe2000f8e00ff */
[----:B-1----:R-:W-:Y:S01]  /*6e80*/  MOV R7, UR7 ;  /* 0x0000000700077c02 */ /* 0x002fe20008000f00 */
[----:B------:R-:W-:Y:S01]  /*6e90*/  IMAD.U32 R6, RZ, RZ, UR6 ;  /* 0x00000006ff067e24 */ /* 0x000fe2000f8e00ff */
[----:B-----5:R-:W-:Y:S01]  /*6ea0*/  MOV R11, UR5 ;  /* 0x00000005000b7c02 */ /* 0x020fe20008000f00 */
[----:B------:R-:W-:Y:S02]  /*6eb0*/  IMAD.U32 R10, RZ, RZ, UR4 ;  /* 0x00000004ff0a7e24 */ /* 0x000fe4000f8e00ff */
[----:B------:R-:W-:Y:S07]  /*6ec0*/  LEPC R20, `(.L_x_118) ;  /* 0x000000001014794e */ /* 0x000fee0000000000 */
[----:B--2-4-:R-:W-:Y:S05]  /*6ed0*/  CALL.ABS.NOINC R2 ;  /* 0x0000000002007343 */ /* 0x014fea0003c00000 */
.L_x_118:
[----:B-1--4-:R-:W-:Y:S01]  /*6ee0*/  SHF.L.U32 R3, R28, 0x10, RZ ;  /* 0x000000101c037819 */ /* 0x012fe200000006ff */
[----:B------:R-:W-:Y:S05]  /*6ef0*/  WARPSYNC.ALL ;  /* 0x0000000000007948 */ /* 0x000fea0003800000 */
[----:B------:R-:W-:Y:S01]  /*6f00*/  R2UR UR4, R25 ;  /* 0x00000000190472ca */ /* 0x000fe200000e0000 */
[----:B------:R-:W1:Y:S01]  /*6f10*/  S2R R65, SR_CgaCtaId ;  /* 0x0000000000417919 */ /* 0x000e620000008800 */
[C---:B------:R-:W-:Y:S01]  /*6f20*/  SHF.L.U32 R20, R29.reuse, 0x10, RZ ;  /* 0x000000101d147819 */ /* 0x040fe200000006ff */
[----:B------:R-:W-:Y:S01]  /*6f30*/  BSSY.RECONVERGENT B0, `(.L_x_119) ;  /* 0x0000054000007945 */ /* 0x000fe20003800200 */
[----:B------:R-:W-:Y:S02]  /*6f40*/  LOP3.LUT R21, R29, 0xffff0000, RZ, 0xc0, !PT ;  /* 0xffff00001d157812 */ /* 0x000fe400078ec0ff */
[----:B------:R-:W-:Y:S02]  /*6f50*/  ISETP.NE.AND P6, PT, R58, RZ, PT ;  /* 0x000000ff3a00720c */ /* 0x000fe40003fc5270 */
[----:B------:R-:W-:Y:S05]  /*6f60*/  ISETP.NE.AND P0, PT, R57, RZ, PT ;  /* 0x000000ff3900720c */ /* 0x000fea0003f05270 */
[----:B------:R-:W3:Y:S02]  /*6f70*/  LDTM.16dp256bit.x4 R4, tmem[UR4+0x20] ;  /* 0x00002004000479ee */ /* 0x000ee40008120000 */
[----:B---3--:R-:W-:Y:S01]  /*6f80*/  FMUL R0, R24, R4 ;  /* 0x0000000418007220 */ /* 0x008fe20000400000 */
[----:B------:R-:W-:Y:S01]  /*6f90*/  LOP3.LUT R4, R28, 0xffff0000, RZ, 0xc0, !PT ;  /* 0xffff00001c047812 */ /* 0x000fe200078ec0ff */
[C---:B------:R-:W-:Y:S01]  /*6fa0*/  FMUL R2, R24.reuse, R5 ;  /* 0x0000000518027220 */ /* 0x040fe20000400000 */
[C---:B------:R-:W-:Y:S01]  /*6fb0*/  FMUL R7, R24.reuse, R7 ;  /* 0x0000000718077220 */ /* 0x040fe20000400000 */
[C---:B------:R-:W-:Y:S01]  /*6fc0*/  FFMA R0, R27.reuse, R3, R0 ;  /* 0x000000031b007223 */ /* 0x040fe20000000000 */
[C---:B------:R-:W-:Y:S01]  /*6fd0*/  FMUL R3, R24.reuse, R6 ;  /* 0x0000000618037220 */ /* 0x040fe20000400000 */
[C---:B------:R-:W-:Y:S01]  /*6fe0*/  FFMA R2, R27.reuse, R4, R2 ;  /* 0x000000041b027223 */ /* 0x040fe20000000002 */
[C---:B------:R-:W-:Y:S01]  /*6ff0*/  FMUL R4, R24.reuse, R8 ;  /* 0x0000000818047220 */ /* 0x040fe20000400000 */
[----:B------:R-:W-:Y:S01]  /*7000*/  FMUL R8, R24, R12 ;  /* 0x0000000c18087220 */ /* 0x000fe20000400000 */
[C---:B------:R-:W-:Y:S01]  /*7010*/  FFMA R3, R27.reuse, R20, R3 ;  /* 0x000000141b037223 */ /* 0x040fe20000000003 */
[----:B------:R-:W-:Y:S01]  /*7020*/  FFMA R7, R27, R21, R7 ;  /* 0x000000151b077223 */ /* 0x000fe20000000007 */
[----:B------:R-:W-:Y:S01]  /*7030*/  F2FP.BF16.F32.PACK_AB R32, R2, R0 ;  /* 0x000000000220723e */ /* 0x000fe200000010ff */
[----:B------:R-:W-:Y:S01]  /*7040*/  FMUL R12, R24, R16 ;  /* 0x00000010180c7220 */ /* 0x000fe20000400000 */
[----:B------:R-:W-:Y:S01]  /*7050*/  SHF.L.U32 R16, R30, 0x10, RZ ;  /* 0x000000101e107819 */ /* 0x000fe200000006ff */
[----:B------:R-:W-:Y:S01]  /*7060*/  FMUL R5, R24, R9 ;  /* 0x0000000918057220 */ /* 0x000fe20000400000 */
[----:B------:R-:W-:Y:S01]  /*7070*/  LOP3.LUT R0, R30, 0xffff0000, RZ, 0xc0, !PT ;  /* 0xffff00001e007812 */ /* 0x000fe200078ec0ff */
[C---:B------:R-:W-:Y:S01]  /*7080*/  FMUL R6, R24.reuse, R10 ;  /* 0x0000000a18067220 */ /* 0x040fe20000400000 */
[----:B------:R-:W-:Y:S01]  /*7090*/  SHF.L.U32 R2, R31, 0x10, RZ ;  /* 0x000000101f027819 */ /* 0x000fe200000006ff */
[----:B------:R-:W-:Y:S01]  /*70a0*/  FFMA R4, R27, R16, R4 ;  /* 0x000000101b047223 */ /* 0x000fe20000000004 */
[----:B------:R-:W-:Y:S01]  /*70b0*/  F2FP.BF16.F32.PACK_AB R33, R7, R3 ;  /* 0x000000030721723e */ /* 0x000fe200000010ff */
[----:B------:R-:W-:Y:S01]  /*70c0*/  FFMA R5, R27, R0, R5 ;  /* 0x000000001b057223 */ /* 0x000fe20000000005 */
[----:B------:R-:W-:Y:S01]  /*70d0*/  LOP3.LUT R3, R31, 0xffff0000, RZ, 0xc0, !PT ;  /* 0xffff00001f037812 */ /* 0x000fe200078ec0ff */
[----:B------:R-:W-:Y:S01]  /*70e0*/  FMUL R11, R24, R11 ;  /* 0x0000000b180b7220 */ /* 0x000fe20000400000 */
[C---:B------:R-:W-:Y:S01]  /*70f0*/  SHF.L.U32 R0, R36.reuse, 0x10, RZ ;  /* 0x0000001024007819 */ /* 0x040fe200000006ff */
[C---:B------:R-:W-:Y:S01]  /*7100*/  FFMA R6, R27.reuse, R2, R6 ;  /* 0x000000021b067223 */ /* 0x040fe20000000006 */
[----:B------:R-:W-:Y:S01]  /*7110*/  LOP3.LUT R2, R36, 0xffff0000, RZ, 0xc0, !PT ;  /* 0xffff000024027812 */ /* 0x000fe200078ec0ff */
[----:B------:R-:W-:Y:S01]  /*7120*/  FFMA R11, R27, R3, R11 ;  /* 0x000000031b0b7223 */ /* 0x000fe2000000000b */
[----:B------:R-:W-:Y:S01]  /*7130*/  SHF.L.U32 R3, R37, 0x10, RZ ;  /* 0x0000001025037819 */ /* 0x000fe200000006ff */
[C---:B------:R-:W-:Y:S01]  /*7140*/  FMUL R9, R24.reuse, R13 ;  /* 0x0000000d18097220 */ /* 0x040fe20000400000 */
[----:B------:R-:W-:Y:S01]  /*7150*/  F2FP.BF16.F32.PACK_AB R34, R5, R4 ;  /* 0x000000040522723e */ /* 0x000fe200000010ff */
[----:B------:R-:W-:Y:S01]  /*7160*/  FMUL R10, R24, R14 ;  /* 0x0000000e180a7220 */ /* 0x000fe20000400000 */
[----:B------:R-:W-:Y:S01]  /*7170*/  SHF.L.U32 R4, R39, 0x10, RZ ;  /* 0x0000001027047819 */ /* 0x000fe200000006ff */
[----:B------:R-:W-:Y:S01]  /*7180*/  FFMA R8, R27, R0, R8 ;  /* 0x000000001b087223 */ /* 0x000fe20000000008 */
[----:B------:R-:W-:Y:S01]  /*7190*/  LOP3.LUT R0, R37, 0xffff0000, RZ, 0xc0, !PT ;  /* 0xffff000025007812 */ /* 0x000fe200078ec0ff */
[C---:B------:R-:W-:Y:S01]  /*71a0*/  FFMA R9, R27.reuse, R2, R9 ;  /* 0x000000021b097223 */ /* 0x040fe20000000009 */
[C---:B------:R-:W-:Y:S01]  /*71b0*/  SHF.L.U32 R2, R38.reuse, 0x10, RZ ;  /* 0x0000001026027819 */ /* 0x040fe200000006ff */
[----:B------:R-:W-:Y:S01]  /*71c0*/  FFMA R10, R27, R3, R10 ;  /* 0x000000031b0a7223 */ /* 0x000fe2000000000a */
[----:B------:R-:W-:Y:S01]  /*71d0*/  LOP3.LUT R3, R38, 0xffff0000, RZ, 0xc0, !PT ;  /* 0xffff000026037812 */ /* 0x000fe200078ec0ff */
[C---:B------:R-:W-:Y:S01]  /*71e0*/  FMUL R15, R24.reuse, R15 ;  /* 0x0000000f180f7220 */ /* 0x040fe20000400000 */
[----:B------:R-:W-:Y:S01]  /*71f0*/  LOP3.LUT R5, R39, 0xffff0000, RZ, 0xc0, !PT ;  /* 0xffff000027057812 */ /* 0x000fe200078ec0ff */
[C---:B------:R-:W-:Y:S01]  /*7200*/  FMUL R13, R24.reuse, R17 ;  /* 0x00000011180d7220 */ /* 0x040fe20000400000 */
[----:B------:R-:W-:Y:S01]  /*7210*/  F2FP.BF16.F32.PACK_AB R35, R11, R6 ;  /* 0x000000060b23723e */ /* 0x000fe200000010ff */
[C---:B------:R-:W-:Y:S01]  /*7220*/  FMUL R14, R24.reuse, R18 ;  /* 0x00000012180e7220 */ /* 0x040fe20000400000 */
[C---:B------:R-:W-:Y:S01]  /*7230*/  FFMA R15, R27.reuse, R0, R15 ;  /* 0x000000001b0f7223 */ /* 0x040fe2000000000f */
[----:B------:R-:W-:Y:S01]  /*7240*/  FMUL R19, R24, R19 ;  /* 0x0000001318137220 */ /* 0x000fe20000400000 */
[----:B------:R-:W-:Y:S01]  /*7250*/  FFMA R12, R27, R2, R12 ;  /* 0x000000021b0c7223 */ /* 0x000fe2000000000c */
[----:B------:R3:W-:Y:S01]  /*7260*/  STSM.16.M88.4 [R60+0x1200], R32 ;  /* 0x001200203c007844 */ /* 0x0007e20000000200 */
[----:B------:R-:W-:Y:S01]  /*7270*/  F2FP.BF16.F32.PACK_AB R8, R9, R8 ;  /* 0x000000080908723e */ /* 0x000fe200000010ff */
[----:B------:R-:W-:Y:S01]  /*7280*/  FFMA R13, R27, R3, R13 ;  /* 0x000000031b0d7223 */ /* 0x000fe2000000000d */
[----:B------:R-:W-:Y:S01]  /*7290*/  F2FP.BF16.F32.PACK_AB R9, R15, R10 ;  /* 0x0000000a0f09723e */ /* 0x000fe200000010ff */
[C---:B------:R-:W-:Y:S01]  /*72a0*/  FFMA R14, R27.reuse, R4, R14 ;  /* 0x000000041b0e7223 */ /* 0x040fe2000000000e */
[----:B------:R-:W-:Y:S01]  /*72b0*/  FFMA R19, R27, R5, R19 ;  /* 0x000000051b137223 */ /* 0x000fe20000000013 */
[----:B------:R-:W-:Y:S02]  /*72c0*/  MOV R0, UR46 ;  /* 0x0000002e00007c02 */ /* 0x000fe40008000f00 */
[----:B------:R-:W-:Y:S02]  /*72d0*/  F2FP.BF16.F32.PACK_AB R10, R13, R12 ;  /* 0x0000000c0d0a723e */ /* 0x000fe400000010ff */
[----:B------:R-:W-:Y:S02]  /*72e0*/  F2FP.BF16.F32.PACK_AB R11, R19, R14 ;  /* 0x0000000e130b723e */ /* 0x000fe400000010ff */
[----:B------:R-:W-:Y:S02]  /*72f0*/  @P6 LEA R0, R0, UR44, 0x3 ;  /* 0x0000002c00006c11 */ /* 0x000fe4000f8e18ff */
[----:B------:R-:W-:Y:S01]  /*7300*/  LEA R2, R61, UR44, 0x3 ;  /* 0x0000002c3d027c11 */ /* 0x000fe2000f8e18ff */
[----:B------:R3:W-:Y:S01]  /*7310*/  STSM.16.M88.4 [R59+0x1200], R8 ;  /* 0x001200083b007844 */ /* 0x0007e20000000200 */
[----:B------:R-:W-:Y:S02]  /*7320*/  @P6 IADD3 R0, PT, PT, R0, 0xa0, RZ ;  /* 0x000000a000006810 */ /* 0x000fe40007ffe0ff */
[----:B------:R-:W-:Y:S01]  /*7330*/  @P6 SHF.L.U32 R3, R55, 0x1f, RZ ;  /* 0x0000001f37036819 */ /* 0x000fe200000006ff */
[----:B------:R-:W-:Y:S01]  /*7340*/  @!PT LDS RZ, [RZ] ;  /* 0x00000000fffff984 */ /* 0x000fe20000000800 */
[----:B------:R-:W-:Y:S01]  /*7350*/  @!PT LDS RZ, [RZ] ;  /* 0x00000000fffff984 */ /* 0x000fe20000000800 */
[----:B------:R-:W-:Y:S01]  /*7360*/  @!PT LDS RZ, [RZ] ;  /* 0x00000000fffff984 */ /* 0x000fe20000000800 */
[----:B------:R-:W-:Y:S01]  /*7370*/  @!PT LDS RZ, [RZ] ;  /* 0x00000000fffff984 */ /* 0x000fe20000000800 */
[----:B------:R4:W-:Y:S06]  /*7380*/  MEMBAR.ALL.CTA ;  /* 0x0000000000007992 */ /* 0x0009ec0000008000 */
[----:B----4-:R-:W4:Y:S01]  /*7390*/  FENCE.VIEW.ASYNC.S ;  /* 0x00000000000073c6 */ /* 0x010f220000000000 */
[----:B-1----:R-:W-:Y:S01]  /*73a0*/  @P6 PRMT R0, R65, 0x654, R0 ;  /* 0x0000065441006816 */ /* 0x002fe20000000000 */
[----:B----4-:R-:W-:Y:S06]  /*73b0*/  BAR.SYNC.DEFER_BLOCKING 0x1, 0x80 ;  /* 0x0042000000007b1d */ /* 0x010fec0000010000 */
[----:B------:R-:W-:Y:S05]  /*73c0*/  @P0 BRA `(.L_x_120) ;  /* 0x0000000000280947 */ /* 0x000fea0003800000 */
[----:B------:R-:W1:Y:S01]  /*73d0*/  LDCU.64 UR6, c[0x0][0x348] ;  /* 0x00006900ff0677ac */ /* 0x000e620008000a00 */
[----:B------:R-:W-:Y:S02]  /*73e0*/  UIADD3 UR9, UPT, UPT, UR49, 0x20, URZ ;  /* 0x0000002031097890 */ /* 0x000fe4000fffe0ff */
[----:B------:R-:W-:Y:S01]  /*73f0*/  UIADD3 UR8, UPT, UPT, UR44, 0x1200, URZ ;  /* 0x000012002c087890 */ /* 0x000fe2000fffe0ff */
[----:B------:R-:W-:Y:S01]  /*7400*/  UMOV UR10, UR50 ;  /* 0x00000032000a7c82 */ /* 0x000fe20008000000 */
[----:B------:R-:W-:Y:S01]  /*7410*/  UMOV UR11, UR36 ;  /* 0x00000024000b7c82 */ /* 0x000fe20008000000 */
[----:B-1----:R-:W-:Y:S04]  /*7420*/  UIADD3 UR4, UP0, UPT, UR6, 0x680, URZ ;  /* 0x0000068006047890 */ /* 0x002fe8000ff1e0ff */
[----:B------:R-:W-:Y:S09]  /*7430*/  UIADD3.X UR5, UPT, UPT, URZ, UR7, URZ, UP0, !UPT ;  /* 0x00000007ff057290 */ /* 0x000ff200087fe4ff */
[----:B------:R1:W-:Y:S01]  /*7440*/  UTMASTG.3D [UR8], [UR4] ;  /* 0x00000008040073b5 */ /* 0x0003e20008010000 */
[----:B------:R0:W-:Y:S01]  /*7450*/  UTMACMDFLUSH ;  /* 0x00000000000079b7 */ /* 0x0001e20000000000 */
[----:B-1----:R-:W-:Y:S04]  /*7460*/  DEPBAR.LE SB0, 0x1 ;  /* 0x000080400000791a */ /* 0x002fe80000000000 */
.L_x_120:
[----:B------:R-:W-:Y:S05]  /*7470*/  BSYNC.RECONVERGENT B0 ;  /* 0x0000000000007941 */ /* 0x000fea0003800200 */
.L_x_119:
[----:B------:R-:W-:Y:S01]  /*7480*/  BAR.SYNC.DEFER_BLOCKING 0x1, 0x80 ;  /* 0x0042000000007b1d */ /* 0x000fe20000010000 */
[----:B------:R-:W-:Y:S04]  /*7490*/  UIADD3 UR4, UPT, UPT, UR46, 0x1, URZ ;  /* 0x000000012e047890 */ /* 0x000fe8000fffe0ff */
[----:B------:R-:W-:Y:S04]  /*74a0*/  UISETP.NE.AND UP0, UPT, UR4, 0x4, UPT ;  /* 0x000000040400788c */ /* 0x000fe8000bf05270 */
[----:B------:R-:W-:Y:S01]  /*74b0*/  USEL UR45, UR4, URZ, UP0 ;  /* 0x000000ff042d7287 */ /* 0x000fe20008000000 */
[----:B------:R1:W-:Y:S01]  /*74c0*/  @P6 SYNCS.ARRIVE.TRANS64.RED.A1T0 RZ, [R0+URZ], RZ ;  /* 0x000000ff00ff69a7 */ /* 0x0003e200081004ff */
[----:B------:R-:W-:Y:S01]  /*74d0*/  BSSY B1, `(.L_x_121) ;  /* 0x0000014000017945 */ /* 0x000fe20003800000 */
[----:B------:R-:W4:Y:S02]  /*74e0*/  @P6 SYNCS.PHASECHK.TRANS64.TRYWAIT P0, [R2+URZ+0x80], R3 ;  /* 0x00008003020065a7 */ /* 0x000f2400080011ff */
[----:B----4-:R-:W-:Y:S01]  /*74f0*/  @P6 SEL R63, RZ, 0x1, !P0 ;  /* 0x00000001ff3f6807 */ /* 0x010fe20004000000 */
[----:B-1----:R-:W-:Y:S06]  /*7500*/  @!P6 BRA `(.L_x_122) ;  /* 0x000000000040e947 */ /* 0x002fec0003800000 */
[----:B------:R-:W-:Y:S01]  /*7510*/  ISETP.NE.AND P1, PT, R64, RZ, PT ;  /* 0x000000ff4000720c */ /* 0x000fe20003f25270 */
[----:B------:R-:W-:Y:S01]  /*7520*/  BSSY B0, `(.L_x_123) ;  /* 0x0000009000007945 */ /* 0x000fe20003800000 */
[----:B------:R-:W-:Y:S11]  /*7530*/  ISETP.NE.AND P0, PT, R63, RZ, PT ;  /* 0x000000ff3f00720c */ /* 0x000ff60003f05270 */
[----:B------:R-:W-:Y:S05]  /*7540*/  @P1 IMAD R3, R61, 0x1000, R62 ;  /* 0x000010003d031824 */ /* 0x000fea00078e023e */
[----:B------:R-:W-:Y:S05]  /*7550*/  @P1 IADD3 R0, PT, PT, R3, UR44, RZ ;  /* 0x0000002c03001c10 */ /* 0x000fea000fffe0ff */
[----:B------:R-:W-:Y:S01]  /*7560*/  @P1 IMAD.IADD R0, R56, 0x1, R0 ;  /* 0x0000000138001824 */ /* 0x000fe200078e0200 */
[----:B------:R-:W-:Y:S06]  /*7570*/  @P0 BRA `(.L_x_124) ;  /* 0x00000000000c0947 */ /* 0x000fec0003800000 */
[----:B------:R-:W-:Y:S04]  /*7580*/  SHF.L.U32 R4, R55, 0x1f, RZ ;  /* 0x0000001f37047819 */ /* 0x000fe800000006ff */
[----:B------:R-:W1:Y:S02]  /*7590*/  SYNCS.PHASECHK.TRANS64.TRYWAIT P0, [R2+URZ+0x80], R4 ;  /* 0x00008004020075a7 */ /* 0x000e6400080011ff */
[----:B-1----:R-:W-:Y:S05]  /*75a0*/  @!P0 BRA `(.L_x_125) ;  /* 0x0000001c00f88947 */ /* 0x002fea0003800000 */
.L_x_124:
[----:B------:R-:W-:Y:S05]  /*75b0*/  BSYNC B0 ;  /* 0x0000000000007941 */ /* 0x000fea0003800000 */
.L_x_123:
[----:B------:R-:W-:Y:S02]  /*75c0*/  ISETP.NE.AND P0, PT, R64, RZ, PT ;  /* 0x000000ff4000720c */ /* 0x000fe40003f05270 */
[----:B------:R-:W-:Y:S11]  /*75d0*/  IADD3 R61, PT, PT, R61, 0x1, RZ ;  /* 0x000000013d3d7810 */ /* 0x000ff60007ffe0ff */
[----:B------:R-:W-:Y:S05]  /*75e0*/  @P0 WARPSYNC.ALL ;  /* 0x0000000000000948 */ /* 0x000fea0003800000 */
[----:B------:R4:W1:Y:S04]  /*75f0*/  @P0 LDSM.16.M88.4 R28, [R3+UR44+0x200] ;  /* 0x0002002c031c083b */ /* 0x0008680008000200 */
[----:B------:R4:W1:Y:S02]  /*7600*/  @P0 LDSM.16.M88.4 R36, [R0+0x200] ;  /* 0x000200000024083b */ /* 0x0008640000000200 */
.L_x_122:
[----:B------:R-:W-:Y:S05]  /*7610*/  BSYNC B1 ;  /* 0x0000000000017941 */ /* 0x000fea0003800000 */
.L_x_121:
[----:B----4-:R-:W-:Y:S05]  /*7620*/  VIADD R0, R25, 0x40 ;  /* 0x0000004019007836 */ /* 0x010fea0000000000 */
[----:B------:R-:W-:Y:S04]  /*7630*/  SHF.R.U32.HI R0, RZ, 0x15, R0 ;  /* 0x00000015ff007819 */ /* 0x000fe80000011600 */
[----:B------:R-:W-:Y:S11]  /*7640*/  LOP3.LUT P0, RZ, R0, 0x3, R46, 0x48, !PT ;  /* 0x0000000300ff7812 */ /* 0x000ff6000780482e */
[----:B------:R-:W-:Y:S02]  /*7650*/  @!UPT UIADD3 URZ, UPT, UPT, URZ, URZ, URZ ;  /* 0x000000fffffff290 */ /* 0x000fe4000fffe0ff */
[----:B------:R-:W-:Y:S05]  /*7660*/  @!P0 BRA `(.L_x_126) ;  /* 0x0000000000408947 */ /* 0x000fea0003800000 */
[----:B------:R-:W4:Y:S01]  /*7670*/  LDCU.64 UR8, c[0x4][0x70] ;  /* 0x01000e00ff0877ac */ /* 0x000f220008000a00 */
[----:B------:R-:W-:Y:S01]  /*7680*/  MOV R3, 0x0 ;  /* 0x0000000000037802 */ /* 0x000fe20000000f00 */
[----:B------:R-:W-:Y:S02]  /*7690*/  HFMA2 R12, -RZ, RZ, 0, 5.9604644775390625e-08 ;  /* 0x00000001ff0c7431 */ /* 0x000fe400000001ff */
[----:B---3--:R-:W-:Y:S02]  /*76a0*/  IMAD.MOV.U32 R8, RZ, RZ, 0x192 ;  /* 0x00000192ff087424 */ /* 0x008fe400078e00ff */
[----:B------:R-:W-:Y:S01]  /*76b0*/  IMAD.MOV.U32 R13, RZ, RZ, RZ ;  /* 0x000000ffff0d7224 */ /* 0x000fe200078e00ff */
[----:B------:R-:W3:Y:S01]  /*76c0*/  LDCU.64 UR6, c[0x4][0x78] ;  /* 0x01000f00ff0677ac */ /* 0x000ee20008000a00 */
[----:B-1----:R-:W1:Y:S01]  /*76d0*/  LDC.64 R2, c[0x4][R3] ;  /* 0x0100000003027b82 */ /* 0x002e620000000a00 */
[----:B------:R-:W5:Y:S01]  /*76e0*/  LDCU.64 UR4, c[0x4][0x10] ;  /* 0x01000200ff0477ac */ /* 0x000f620008000a00 */
[----:B----4-:R-:W-:Y:S01]  /*76f0*/  MOV R5, UR9 ;  /* 0x0000000900057c02 */ /* 0x010fe20008000f00 */
[----:B------:R-:W-:Y:S01]  /*7700*/  IMAD.U32 R4, RZ, RZ, UR8 ;  /* 0x00000008ff047e24 */ /* 0x000fe2000f8e00ff */
[----:B---3--:R-:W-:Y:S01]  /*7710*/  MOV R7, UR7 ;  /* 0x0000000700077c02 */ /* 0x008fe20008000f00 */
[----:B------:R-:W-:Y:S01]  /*7720*/  IMAD.U32 R6, RZ, RZ, UR6 ;  /* 0x00000006ff067e24 */ /* 0x000fe2000f8e00ff */
[----:B-----5:R-:W-:Y:S01]  /*7730*/  MOV R11, UR5 ;  /* 0x00000005000b7c02 */ /* 0x020fe20008000f00 */
[----:B------:R-:W-:Y:S02]  /*7740*/  IMAD.U32 R10, RZ, RZ, UR4 ;  /* 0x00000004ff0a7e24 */ /* 0x000fe4000f8e00ff */
[----:B------:R-:W-:Y:S07]  /*7750*/  LEPC R20, `(.L_x_126) ;  /* 0x000000001014794e */ /* 0x000fee0000000000 */
[----:B-12---:R-:W-:Y:S05]  /*7760*/  CALL.ABS.NOINC R2 ;  /* 0x0000000002007343 */ /* 0x006fea0003c00000 */
.L_x_126:
[----:B-1----:R-:W-:Y:S01]  /*7770*/  SHF.L.U32 R3, R28, 0x10, RZ ;  /* 0x000000101c037819 */ /* 0x002fe200000006ff */
[----:B------:R-:W-:Y:S05]  /*7780*/  WARPSYNC.ALL ;  /* 0x0000000000007948 */ /* 0x000fea0003800000 */
[----:B------:R-:W-:Y:S01]  /*7790*/  R2UR UR4, R25 ;  /* 0x00000000190472ca */ /* 0x000fe200000e0000 */
[----:B------:R-:W-:Y:S01]  /*77a0*/  BSSY.RECONVERGENT B0, `(.L_x_127) ;  /* 0x0000055000007945 */ /* 0x000fe20003800200 */
[C---:B------:R-:W-:Y:S02]  /*77b0*/  SHF.L.U32 R20, R29.reuse, 0x10, RZ ;  /* 0x000000101d147819 */ /* 0x040fe400000006ff */
[----:B------:R-:W-:Y:S02]  /*77c0*/  LOP3.LUT R21, R29, 0xffff0000, RZ, 0xc0, !PT ;  /* 0xffff00001d157812 */ /* 0x000fe400078ec0ff */
[----:B------:R-:W-:Y:S02]  /*77d0*/  ISETP.NE.AND P6, PT, R58, RZ, PT ;  /* 0x000000ff3a00720c */ /* 0x000fe40003fc5270 */
[----:B------:R-:W-:Y:S05]  /*77e0*/  ISETP.NE.AND P0, PT, R57, RZ, PT ;  /* 0x000000ff3900720c */ /* 0x000fea0003f05270 */
[----:B---3--:R-:W1:Y:S02]  /*77f0*/  LDTM.16dp256bit.x4 R4, tmem[UR4+0x40] ;  /* 0x00004004000479ee */ /* 0x008e640008120000 */
[----:B-1----:R-:W-:Y:S01]  /*7800*/  FMUL R0, R24, R4 ;  /* 0x0000000418007220 */ /* 0x002fe20000400000 */
[----:B------:R-:W-:Y:S01]  /*7810*/  LOP3.LUT R4, R28, 0xffff0000, RZ, 0xc0, !PT ;  /* 0xffff00001c047812 */ /* 0x000fe200078ec0ff */
[C---:B------:R-:W-:Y:S01]  /*7820*/  FMUL R2, R24.reuse, R5 ;  /* 0x0000000518027220 */ /* 0x040fe20000400000 */
        /* <DEDUP_REMOVED lines=26> */
[----:B------:R-:W-:Y:S01]  /*79d0*/  FMUL R10, R24, R14 ;  /* 0x0000000e180a7220 */ /* 0x000fe20000400000 */
[----:B------:R-:W-:Y:S01]  /*79e0*/  SHF.L.U32 R4, R39, 0x10, RZ ;  /* 0x0000001027047819 */ /* 0x000fe200000006ff */
[----:B------:R-:W-:Y:S01]  /*79f0*/  FFMA R11, R27, R16, R11 ;  /* 0x000000101b0b7223 */ /* 0x000fe2000000000b */
[----:B------:R-:W-:Y:S01]  /*7a00*/  LOP3.LUT R5, R39, 0xffff0000, RZ, 0xc0, !PT ;  /* 0xffff000027057812 */ /* 0x000fe200078ec0ff */
[----:B------:R-:W-:Y:S01]  /*7a10*/  FFMA R8, R27, R0, R8 ;  /* 0x000000001b087223 */ /* 0x000fe20000000008 */
[----:B------:R-:W-:Y:S01]  /*7a20*/  LOP3.LUT R0, R37, 0xffff0000, RZ, 0xc0, !PT ;  /* 0xffff000025007812 */ /* 0x000fe200078ec0ff */
[C---:B------:R-:W-:Y:S01]  /*7a30*/  FFMA R9, R27.reuse, R2, R9 ;  /* 0x000000021b097223 */ /* 0x040fe20000000009 */
[C---:B------:R-:W-:Y:S01]  /*7a40*/  SHF.L.U32 R2, R38.reuse, 0x10, RZ ;  /* 0x0000001026027819 */ /* 0x040fe200000006ff */
[----:B------:R-:W-:Y:S01]  /*7a50*/  FFMA R10, R27, R3, R10 ;  /* 0x000000031b0a7223 */ /* 0x000fe2000000000a */
[----:B------:R-:W-:Y:S01]  /*7a60*/  LOP3.LUT R3, R38, 0xffff0000, RZ, 0xc0, !PT ;  /* 0xffff000026037812 */ /* 0x000fe200078ec0ff */
[C---:B------:R-:W-:Y:S01]  /*7a70*/  FMUL R15, R24.reuse, R15 ;  /* 0x0000000f180f7220 */ /* 0x040fe20000400000 */
[----:B------:R-:W-:Y:S01]  /*7a80*/  F2FP.BF16.F32.PACK_AB R35, R11, R6 ;  /* 0x000000060b23723e */ /* 0x000fe200000010ff */
[C---:B------:R-:W-:Y:S01]  /*7a90*/  FMUL R13, R24.reuse, R17 ;  /* 0x00000011180d7220 */ /* 0x040fe20000400000 */
[C---:B------:R-:W-:Y:S01]  /*7aa0*/  FMUL R14, R24.reuse, R18 ;  /* 0x00000012180e7220 */ /* 0x040fe20000400000 */
[----:B------:R-:W-:Y:S01]  /*7ab0*/  FFMA R15, R27, R0, R15 ;  /* 0x000000001b0f7223 */ /* 0x000fe2000000000f */
[----:B------:R-:W-:Y:S01]  /*7ac0*/  FMUL R19, R24, R19 ;  /* 0x0000001318137220 */ /* 0x000fe20000400000 */
[----:B------:R1:W-:Y:S01]  /*7ad0*/  STSM.16.M88.4 [R60+0x2200], R32 ;  /* 0x002200203c007844 */ /* 0x0003e20000000200 */
[----:B------:R-:W-:Y:S01]  /*7ae0*/  F2FP.BF16.F32.PACK_AB R8, R9, R8 ;  /* 0x000000080908723e */ /* 0x000fe200000010ff */
[----:B------:R-:W-:Y:S01]  /*7af0*/  FFMA R12, R27, R2, R12 ;  /* 0x000000021b0c7223 */ /* 0x000fe2000000000c */
[----:B------:R-:W-:Y:S01]  /*7b00*/  F2FP.BF16.F32.PACK_AB R9, R15, R10 ;  /* 0x0000000a0f09723e */ /* 0x000fe200000010ff */
[C---:B------:R-:W-:Y:S01]  /*7b10*/  FFMA R13, R27.reuse, R3, R13 ;  /* 0x000000031b0d7223 */ /* 0x040fe2000000000d */
        /* <DEDUP_REMOVED lines=15> */
[----:B---3--:R-:W3:Y:S01]  /*7c10*/  FENCE.VIEW.ASYNC.S ;  /* 0x00000000000073c6 */ /* 0x008ee20000000000 */
[----:B------:R-:W-:Y:S01]  /*7c20*/  @P6 PRMT R0, R65, 0x654, R0 ;  /* 0x0000065441006816 */ /* 0x000fe20000000000 */
[----:B---3--:R-:W-:Y:S06]  /*7c30*/  BAR.SYNC.DEFER_BLOCKING 0x1, 0x80 ;  /* 0x0042000000007b1d */ /* 0x008fec0000010000 */
[----:B------:R-:W-:Y:S05]  /*7c40*/  @P0 BRA `(.L_x_128) ;  /* 0x0000000000280947 */ /* 0x000fea0003800000 */
[----:B------:R-:W3:Y:S01]  /*7c50*/  LDCU.64 UR6, c[0x0][0x348] ;  /* 0x00006900ff0677ac */ /* 0x000ee20008000a00 */
[----:B------:R-:W-:Y:S02]  /*7c60*/  UIADD3 UR9, UPT, UPT, UR49, 0x40, URZ ;  /* 0x0000004031097890 */ /* 0x000fe4000fffe0ff */
[----:B------:R-:W-:Y:S01]  /*7c70*/  UIADD3 UR8, UPT, UPT, UR44, 0x2200, URZ ;  /* 0x000022002c087890 */ /* 0x000fe2000fffe0ff */
[----:B------:R-:W-:Y:S01]  /*7c80*/  UMOV UR10, UR50 ;  /* 0x00000032000a7c82 */ /* 0x000fe20008000000 */
[----:B------:R-:W-:Y:S01]  /*7c90*/  UMOV UR11, UR36 ;  /* 0x00000024000b7c82 */ /* 0x000fe20008000000 */
[----:B---3--:R-:W-:Y:S04]  /*7ca0*/  UIADD3 UR4, UP0, UPT, UR6, 0x680, URZ ;  /* 0x0000068006047890 */ /* 0x008fe8000ff1e0ff */
[----:B------:R-:W-:Y:S09]  /*7cb0*/  UIADD3.X UR5, UPT, UPT, URZ, UR7, URZ, UP0, !UPT ;  /* 0x00000007ff057290 */ /* 0x000ff200087fe4ff */
[----:B------:R3:W-:Y:S01]  /*7cc0*/  UTMASTG.3D [UR8], [UR4] ;  /* 0x00000008040073b5 */ /* 0x0007e20008010000 */
[----:B------:R0:W-:Y:S01]  /*7cd0*/  UTMACMDFLUSH ;  /* 0x00000000000079b7 */ /* 0x0001e20000000000 */
[----:B---3--:R-:W-:Y:S04]  /*7ce0*/  DEPBAR.LE SB0, 0x1 ;  /* 0x000080400000791a */ /* 0x008fe80000000000 */
.L_x_128:
[----:B------:R-:W-:Y:S05]  /*7cf0*/  BSYNC.RECONVERGENT B0 ;  /* 0x0000000000007941 */ /* 0x000fea0003800200 */
.L_x_127:
        /* <DEDUP_REMOVED lines=8> */
[----:B---3--:R-:W-:Y:S06]  /*7d80*/  @!P6 BRA `(.L_x_130) ;  /* 0x000000000040e947 */ /* 0x008fec0003800000 */
        /* <DEDUP_REMOVED lines=8> */
[----:B------:R-:W3:Y:S02]  /*7e10*/  SYNCS.PHASECHK.TRANS64.TRYWAIT P0, [R3+URZ+0x80], R0 ;  /* 0x00008000030075a7 */ /* 0x000ee400080011ff */
[----:B---3--:R-:W-:Y:S05]  /*7e20*/  @!P0 BRA `(.L_x_133) ;  /* 0x0000001400ec8947 */ /* 0x008fea0003800000 */
.L_x_132:
[----:B------:R-:W-:Y:S05]  /*7e30*/  BSYNC B0 ;  /* 0x0000000000007941 */ /* 0x000fea0003800000 */
.L_x_131:
[----:B------:R-:W-:Y:S11]  /*7e40*/  ISETP.NE.AND P0, PT, R64, RZ, PT ;  /* 0x000000ff4000720c */ /* 0x000ff60003f05270 */
[----:B------:R-:W-:Y:S02]  /*7e50*/  @!UPT UIADD3 URZ, UPT, UPT, URZ, URZ, URZ ;  /* 0x000000fffffff290 */ /* 0x000fe4000fffe0ff */
[----:B------:R-:W-:Y:S05]  /*7e60*/  @P0 WARPSYNC.ALL ;  /* 0x0000000000000948 */ /* 0x000fea0003800000 */
[----:B------:R4:W1:Y:S04]  /*7e70*/  @P0 LDSM.16.M88.4 R28, [R61+UR44+0x200] ;  /* 0x0002002c3d1c083b */ /* 0x0008680008000200 */
[----:B------:R4:W1:Y:S02]  /*7e80*/  @P0 LDSM.16.M88.4 R36, [R2+0x200] ;  /* 0x000200000224083b */ /* 0x0008640000000200 */
.L_x_130:
[----:B------:R-:W-:Y:S05]  /*7e90*/  BSYNC B1 ;  /* 0x0000000000017941 */ /* 0x000fea0003800000 */
.L_x_129:
[----:B---3--:R-:W-:Y:S05]  /*7ea0*/  VIADD R0, R25, 0x60 ;  /* 0x0000006019007836 */ /* 0x008fea0000000000 */
[----:B------:R-:W-:Y:S04]  /*7eb0*/  SHF.R.U32.HI R0, RZ, 0x15, R0 ;  /* 0x00000015ff007819 */ /* 0x000fe80000011600 */
[----:B------:R-:W-:Y:S11]  /*7ec0*/  LOP3.LUT P0, RZ, R0, 0x3, R46, 0x48, !PT ;  /* 0x0000000300ff7812 */ /* 0x000ff6000780482e */
[----:B------:R-:W-:Y:S02]  /*7ed0*/  @!UPT UIADD3 URZ, UPT, UPT, URZ, URZ, URZ ;  /* 0x000000fffffff290 */ /* 0x000fe4000fffe0ff */
[----:B------:R-:W-:Y:S05]  /*7ee0*/  @!P0 BRA `(.L_x_134) ;  /* 0x0000000000408947 */ /* 0x000fea0003800000 */
[----:B------:R-:W3:Y:S01]  /*7ef0*/  LDCU.64 UR8, c[0x4][0x70] ;  /* 0x01000e00ff0877ac */ /* 0x000ee20008000a00 */
[----:B------:R-:W-:Y:S01]  /*7f00*/  MOV R3, 0x0 ;  /* 0x0000000000037802 */ /* 0x000fe20000000f00 */
[----:B------:R-:W-:Y:S02]  /*7f10*/  HFMA2 R12, -RZ, RZ, 0, 5.9604644775390625e-08 ;  /* 0x00000001ff0c7431 */ /* 0x000fe400000001ff */
[----:B-1----:R-:W-:Y:S02]  /*7f20*/  IMAD.MOV.U32 R8, RZ, RZ, 0x192 ;  /* 0x00000192ff087424 */ /* 0x002fe400078e00ff */
[----:B------:R-:W-:Y:S01]  /*7f30*/  IMAD.MOV.U32 R13, RZ, RZ, RZ ;  /* 0x000000ffff0d7224 */ /* 0x000fe200078e00ff */
[----:B------:R-:W1:Y:S01]  /*7f40*/  LDCU.64 UR6, c[0x4][0x78] ;  /* 0x01000f00ff0677ac */ /* 0x000e620008000a00 */
[----:B----4-:R-:W4:Y:S01]  /*7f50*/  LDC.64 R2, c[0x4][R3] ;  /* 0x0100000003027b82 */ /* 0x010f220000000a00 */
        /* <DEDUP_REMOVED lines=9> */
.L_x_134:
[----:B------:R-:W-:Y:S01]  /*7ff0*/  ISETP.NE.AND P0, PT, R57, RZ, PT ;  /* 0x000000ff3900720c */ /* 0x000fe20003f05270 */
[----:B------:R-:W-:Y:S05]  /*8000*/  WARPSYNC.ALL ;  /* 0x0000000000007948 */ /* 0x000fea0003800000 */
[----:B------:R-:W-:Y:S01]  /*8010*/  R2UR UR4, R25 ;  /* 0x00000000190472ca */ /* 0x000fe200000e0000 */
[----:B------:R-:W3:Y:S01]  /*8020*/  S2UR UR5, SR_CgaCtaId ;  /* 0x00000000000579c3 */ /* 0x000ee20000008800 */
[C---:B-1----:R-:W-:Y:S01]  /*8030*/  SHF.L.U32 R0, R28.reuse, 0x10, RZ ;  /* 0x000000101c007819 */ /* 0x042fe200000006ff */
[----:B------:R-:W-:Y:S01]  /*8040*/  BSSY.RECONVERGENT B0, `(.L_x_135) ;  /* 0x0000052000007945 */ /* 0x000fe20003800200 */
[----:B----4-:R-:W-:Y:S02]  /*8050*/  LOP3.LUT R2, R28, 0xffff0000, RZ, 0xc0, !PT ;  /* 0xffff00001c027812 */ /* 0x010fe400078ec0ff */
[C---:B------:R-:W-:Y:S02]  /*8060*/  SHF.L.U32 R3, R29.reuse, 0x10, RZ ;  /* 0x000000101d037819 */ /* 0x040fe400000006ff */
[----:B------:R-:W-:Y:S02]  /*8070*/  LOP3.LUT R20, R29, 0xffff0000, RZ, 0xc0, !PT ;  /* 0xffff00001d147812 */ /* 0x000fe400078ec0ff */
[C---:B------:R-:W-:Y:S02]  /*8080*/  SHF.L.U32 R21, R30.reuse, 0x10, RZ ;  /* 0x000000101e157819 */ /* 0x040fe400000006ff */
[----:B------:R-:W-:Y:S01]  /*8090*/  LOP3.LUT R25, R30, 0xffff0000, RZ, 0xc0, !PT ;  /* 0xffff00001e197812 */ /* 0x000fe200078ec0ff */
[----:B------:R-:W1:Y:S01]  /*80a0*/  LDTM.16dp256bit.x4 R4, tmem[UR4+0x60] ;  /* 0x00006004000479ee */ /* 0x000e620008120000 */
[----:B------:R-:W-:Y:S01]  /*80b0*/  R2UR UR4, R26 ;  /* 0x000000001a0472ca */ /* 0x000fe200000e0000 */
[----:B------:R-:W-:Y:S01]  /*80c0*/  NOP ;  /* 0x0000000000007918 */ /* 0x000fe20000000000 */
[C---:B------:R-:W-:Y:S02]  /*80d0*/  SHF.L.U32 R26, R31.reuse, 0x10, RZ ;  /* 0x000000101f1a7819 */ /* 0x040fe400000006ff */
[----:B------:R-:W-:Y:S02]  /*80e0*/  LOP3.LUT R28, R31, 0xffff0000, RZ, 0xc0, !PT ;  /* 0xffff00001f1c7812 */ /* 0x000fe400078ec0ff */
[C---:B------:R-:W-:Y:S02]  /*80f0*/  SHF.L.U32 R29, R36.reuse, 0x10, RZ ;  /* 0x00000010241d7819 */ /* 0x040fe400000006ff */
[----:B------:R-:W-:Y:S02]  /*8100*/  LOP3.LUT R30, R36, 0xffff0000, RZ, 0xc0, !PT ;  /* 0xffff0000241e7812 */ /* 0x000fe400078ec0ff */
[C---:B------:R-:W-:Y:S02]  /*8110*/  SHF.L.U32 R31, R37.reuse, 0x10, RZ ;  /* 0x00000010251f7819 */ /* 0x040fe400000006ff */
[----:B------:R-:W-:Y:S01]  /*8120*/  LOP3.LUT R32, R37, 0xffff0000, RZ, 0xc0, !PT ;  /* 0xffff000025207812 */ /* 0x000fe200078ec0ff */
[----:B------:R-:W-:Y:S01]  /*8130*/  UIADD3 UR4, UPT, UPT, UR4, 0x110, URZ ;  /* 0x0000011004047890 */ /* 0x000fe2000fffe0ff */
[C---:B------:R-:W-:Y:S02]  /*8140*/  SHF.L.U32 R33, R38.reuse, 0x10, RZ ;  /* 0x0000001026217819 */ /* 0x040fe400000006ff */
[----:B------:R-:W-:Y:S02]  /*8150*/  LOP3.LUT R34, R38, 0xffff0000, RZ, 0xc0, !PT ;  /* 0xffff000026227812 */ /* 0x000fe400078ec0ff */
[C---:B------:R-:W-:Y:S02]  /*8160*/  SHF.L.U32 R35, R39.reuse, 0x10, RZ ;  /* 0x0000001027237819 */ /* 0x040fe400000006ff */
[----:B------:R-:W-:Y:S01]  /*8170*/  LOP3.LUT R36, R39, 0xffff0000, RZ, 0xc0, !PT ;  /* 0xffff000027247812 */ /* 0x000fe200078ec0ff */
[C---:B-1----:R-:W-:Y:S01]  /*8180*/  FMUL R4, R24.reuse, R4 ;  /* 0x0000000418047220 */ /* 0x042fe20000400000 */
[----:B---3--:R-:W-:Y:S01]  /*8190*/  UPRMT UR4, UR5, 0x654, UR4 ;  /* 0x0000065405047896 */ /* 0x008fe20008000004 */
[C---:B------:R-:W-:Y:S01]  /*81a0*/  FMUL R5, R24.reuse, R5 ;  /* 0x0000000518057220 */ /* 0x040fe20000400000 */
[C---:B------:R-:W-:Y:S01]  /*81b0*/  FMUL R6, R24.reuse, R6 ;  /* 0x0000000618067220 */ /* 0x040fe20000400000 */
[C---:B------:R-:W-:Y:S01]  /*81c0*/  FFMA R4, R27.reuse, R0, R4 ;  /* 0x000000001b047223 */ /* 0x040fe20000000004 */
[C---:B------:R-:W-:Y:S01]  /*81d0*/  FMUL R7, R24.reuse, R7 ;  /* 0x0000000718077220 */ /* 0x040fe20000400000 */
[C---:B------:R-:W-:Y:S01]  /*81e0*/  FFMA R5, R27.reuse, R2, R5 ;  /* 0x000000021b057223 */ /* 0x040fe20000000005 */
[C---:B------:R-:W-:Y:S01]  /*81f0*/  FFMA R6, R27.reuse, R3, R6 ;  /* 0x000000031b067223 */ /* 0x040fe20000000006 */
[C---:B------:R-:W-:Y:S01]  /*8200*/  FMUL R8, R24.reuse, R8 ;  /* 0x0000000818087220 */ /* 0x040fe20000400000 */
[----:B------:R-:W-:Y:S01]  /*8210*/  FFMA R7, R27, R20, R7 ;  /* 0x000000141b077223 */ /* 0x000fe20000000007 */
[----:B------:R-:W-:Y:S01]  /*8220*/  SYNCS.ARRIVE.TRANS64.RED.A1T0 RZ, [UR4], RZ ;  /* 0x000000ffffff79a7 */ /* 0x000fe20008100404 */
[----:B------:R-:W-:Y:S01]  /*8230*/  F2FP.BF16.F32.PACK_AB R4, R5, R4 ;  /* 0x000000040504723e */ /* 0x000fe200000010ff */
[----:B------:R-:W-:Y:S01]  /*8240*/  FFMA R8, R27, R21, R8 ;  /* 0x000000151b087223 */ /* 0x000fe20000000008 */
[C---:B------:R-:W-:Y:S01]  /*8250*/  FMUL R9, R24.reuse, R9 ;  /* 0x0000000918097220 */ /* 0x040fe20000400000 */
[----:B------:R-:W-:Y:S01]  /*8260*/  F2FP.BF16.F32.PACK_AB R5, R7, R6 ;  /* 0x000000060705723e */ /* 0x000fe200000010ff */
[C---:B------:R-:W-:Y:S01]  /*8270*/  FMUL R0, R24.reuse, R10 ;  /* 0x0000000a18007220 */ /* 0x040fe20000400000 */
[C---:B------:R-:W-:Y:S01]  /*8280*/  FMUL R2, R24.reuse, R11 ;  /* 0x0000000b18027220 */ /* 0x040fe20000400000 */
[C---:B------:R-:W-:Y:S01]  /*8290*/  FMUL R3, R24.reuse, R12 ;  /* 0x0000000c18037220 */ /* 0x040fe20000400000 */
[C---:B------:R-:W-:Y:S01]  /*82a0*/  FFMA R9, R27.reuse, R25, R9 ;  /* 0x000000191b097223 */ /* 0x040fe20000000009 */
[C---:B------:R-:W-:Y:S01]  /*82b0*/  FMUL R10, R24.reuse, R13 ;  /* 0x0000000d180a7220 */ /* 0x040fe20000400000 */
[C---:B------:R-:W-:Y:S01]  /*82c0*/  FFMA R0, R27.reuse, R26, R0 ;  /* 0x0000001a1b007223 */ /* 0x040fe20000000000 */
[C---:B------:R-:W-:Y:S01]  /*82d0*/  FMUL R11, R24.reuse, R14 ;  /* 0x0000000e180b7220 */ /* 0x040fe20000400000 */
[C---:B------:R-:W-:Y:S01]  /*82e0*/  FFMA R2, R27.reuse, R28, R2 ;  /* 0x0000001c1b027223 */ /* 0x040fe20000000002 */
[C---:B------:R-:W-:Y:S01]  /*82f0*/  FMUL R15, R24.reuse, R15 ;  /* 0x0000000f180f7220 */ /* 0x040fe20000400000 */
[C---:B------:R-:W-:Y:S01]  /*8300*/  FMUL R12, R24.reuse, R16 ;  /* 0x00000010180c7220 */ /* 0x040fe20000400000 */
[C---:B------:R-:W-:Y:S01]  /*8310*/  FFMA R3, R27.reuse, R29, R3 ;  /* 0x0000001d1b037223 */ /* 0x040fe20000000003 */
[C---:B------:R-:W-:Y:S01]  /*8320*/  FMUL R13, R24.reuse, R17 ;  /* 0x00000011180d7220 */ /* 0x040fe20000400000 */
[C---:B------:R-:W-:Y:S01]  /*8330*/  FFMA R10, R27.reuse, R30, R10 ;  /* 0x0000001e1b0a7223 */ /* 0x040fe2000000000a */
[C---:B------:R-:W-:Y:S01]  /*8340*/  FMUL R14, R24.reuse, R18 ;  /* 0x00000012180e7220 */ /* 0x040fe20000400000 */
[C---:B------:R-:W-:Y:S01]  /*8350*/  FFMA R11, R27.reuse, R31, R11 ;  /* 0x0000001f1b0b7223 */ /* 0x040fe2000000000b */
[C---:B------:R-:W-:Y:S01]  /*8360*/  FFMA R15, R27.reuse, R32, R15 ;  /* 0x000000201b0f7223 */ /* 0x040fe2000000000f */
[----:B------:R-:W-:Y:S01]  /*8370*/  FMUL R19, R24, R19 ;  /* 0x0000001318137220 */ /* 0x000fe20000400000 */
[C---:B------:R-:W-:Y:S01]  /*8380*/  FFMA R12, R27.reuse, R33, R12 ;  /* 0x000000211b0c7223 */ /* 0x040fe2000000000c */
[C---:B------:R-:W-:Y:S01]  /*8390*/  FFMA R13, R27.reuse, R34, R13 ;  /* 0x000000221b0d7223 */ /* 0x040fe2000000000d */
[C---:B------:R-:W-:Y:S01]  /*83a0*/  FFMA R14, R27.reuse, R35, R14 ;  /* 0x000000231b0e7223 */ /* 0x040fe2000000000e */
[----:B------:R-:W-:Y:S01]  /*83b0*/  FFMA R19, R27, R36, R19 ;  /* 0x000000241b137223 */ /* 0x000fe20000000013 */
[----:B------:R-:W-:Y:S02]  /*83c0*/  F2FP.BF16.F32.PACK_AB R6, R9, R8 ;  /* 0x000000080906723e */ /* 0x000fe400000010ff */
        /* <DEDUP_REMOVED lines=25> */
.L_x_136:
[----:B------:R-:W-:Y:S05]  /*8560*/  BSYNC.RECONVERGENT B0 ;  /* 0x0000000000007941 */ /* 0x000fea0003800200 */
.L_x_135:
[----:B------:R-:W-:Y:S01]  /*8570*/  BAR.SYNC.DEFER_BLOCKING 0x1, 0x80 ;  /* 0x0042000000007b1d */ /* 0x000fe20000010000 */
[----:B------:R-:W-:Y:S01]  /*8580*/  UISETP.NE.AND UP0, UPT, UR47, -0x4, UPT ;  /* 0xfffffffc2f00788c */ /* 0x000fe2000bf05270 */
[----:B------:R-:W-:Y:S08]  /*8590*/  IADD3 R22, PT, PT, R22, 0x1, RZ ;  /* 0x0000000116167810 */ /* 0x000ff00007ffe0ff */
[----:B------:R-:W-:Y:S05]  /*85a0*/  BRA.U !UP0, `(.L_x_137) ;  /* 0x0000000108247547 */ /* 0x000fea000b800000 */
[----:B------:R-:W-:Y:S01]  /*85b0*/  ISETP.NE.AND P0, PT, R58, RZ, PT ;  /* 0x000000ff3a00720c */ /* 0x000fe20003f05270 */
[----:B------:R-:W-:Y:S01]  /*85c0*/  IMAD.U32 R0, RZ, RZ, UR46 ;  /* 0x0000002eff007e24 */ /* 0x000fe2000f8e00ff */
[----:B------:R-:W-:Y:S04]  /*85d0*/  UIADD3 UR4, UPT, UPT, UR46, 0x1, URZ ;  /* 0x000000012e047890 */ /* 0x000fe8000fffe0ff */
[----:B------:R-:W-:Y:S04]  /*85e0*/  UISETP.NE.AND UP0, UPT, UR4, 0x4, UPT ;  /* 0x000000040400788c */ /* 0x000fe8000bf05270 */
[----:B------:R-:W-:Y:S03]  /*85f0*/  USEL UR46, UR4, URZ, UP0 ;  /* 0x000000ff042e7287 */ /* 0x000fe60008000000 */
[----:B------:R-:W-:Y:S05]  /*8600*/  @P0 LEA R0, R0, UR44, 0x3 ;  /* 0x0000002c00000c11 */ /* 0x000fea000f8e18ff */
[----:B------:R-:W-:Y:S05]  /*8610*/  @P0 VIADD R0, R0, 0xa0 ;  /* 0x000000a000000836 */ /* 0x000fea0000000000 */
[----:B------:R-:W-:Y:S04]  /*8620*/  @P0 PRMT R0, R65, 0x654, R0 ;  /* 0x0000065441000816 */ /* 0x000fe80000000000 */
[----:B------:R3:W-:Y:S03]  /*8630*/  @P0 SYNCS.ARRIVE.TRANS64.RED.A1T0 RZ, [R0+URZ], RZ ;  /* 0x000000ff00ff09a7 */ /* 0x0007e600081004ff */
.L_x_137:
[----:B------:R-:W-:Y:S01]  /*8640*/  R2UR UR5, R47 ;  /* 0x000000002f0572ca */ /* 0x000fe200000e0000 */
[----:B------:R-:W-:Y:S01]  /*8650*/  UISETP.NE.AND UP0, UPT, UR61, URZ, UPT ;  /* 0x000000ff3d00728c */ /* 0x000fe2000bf05270 */
[----:B------:R-:W-:Y:S01]  /*8660*/  R2UR UR4, R48 ;  /* 0x00000000300472ca */ /* 0x000fe200000e0000 */
[----:B------:R-:W-:Y:S01]  /*8670*/  UIADD3 UR47, UPT, UPT, UR47, 0x4, URZ ;  /* 0x000000042f2f7890 */ /* 0x000fe2000fffe0ff */
[----:B------:R-:W-:Y:S01]  /*8680*/  ISETP.NE.AND P0, PT, R52, 0x2, PT ;  /* 0x000000023400780c */ /* 0x000fe20003f05270 */
[----:B------:R-:W-:Y:S01]  /*8690*/  UMOV UR36, UR60 ;  /* 0x0000003c00247c82 */ /* 0x000fe20008000000 */
[----:B------:R-:W-:Y:S02]  /*86a0*/  ISETP.NE.AND P1, PT, R22, 0x4, PT ;  /* 0x000000041600780c */ /* 0x000fe40003f25270 */
[----:B------:R-:W-:Y:S02]  /*86b0*/  SEL R2, RZ, 0x1, P0 ;  /* 0x00000001ff027807 */ /* 0x000fe40000000000 */
[----:B---3--:R-:W-:Y:S02]  /*86c0*/  SEL R0, RZ, 0x1, P1 ;  /* 0x00000001ff007807 */ /* 0x008fe40000800000 */
[----:B------:R-:W-:Y:S01]  /*86d0*/  LOP3.LUT R53, R53, R2, RZ, 0x3c, !PT ;  /* 0x0000000235357212 */ /* 0x000fe200078e3cff */
[----:B------:R-:W-:Y:S01]  /*86e0*/  UIADD3 UR31, UPT, UPT, UR37, UR5, URZ ;  /* 0x00000005251f7290 */ /* 0x000fe2000fffe0ff */
[----:B------:R-:W-:Y:S01]  /*86f0*/  LOP3.LUT R54, R54, R0, RZ, 0x3c, !PT ;  /* 0x0000000036367212 */ /* 0x000fe200078e3cff */
[----:B------:R-:W-:Y:S01]  /*8700*/  UIADD3 UR30, UPT, UPT, UR38, UR4, URZ ;  /* 0x00000004261e7290 */ /* 0x000fe2000fffe0ff */
[----:B------:R-:W-:Y:S02]  /*8710*/  SEL R52, R52, RZ, P0 ;  /* 0x000000ff34347207 */ /* 0x000fe40000000000 */
[----:B------:R-:W-:Y:S01]  /*8720*/  SEL R22, R22, RZ, P1 ;  /* 0x000000ff16167207 */ /* 0x000fe20000800000 */
[----:B------:R-:W-:Y:S08]  /*8730*/  BRA.U UP0, `(.L_x_138) ;  /* 0xffffffcd00b07547 */ /* 0x000ff0000b83ffff */
[----:B------:R-:W-:-:S13]  /*8740*/  R2UR UR4, R49 ;  /* 0x00000000310472ca */ /* 0x000fda00000e0000 */
[----:B------:R-:W-:-:S09]  /*8750*/  UISETP.NE.AND UP0, UPT, UR4, URZ, UPT ;  /* 0x000000ff0400728c */ /* 0x000fd2000bf05270 */
[----:B------:R-:W-:Y:S05]  /*8760*/  BRA.U !UP0, `(.L_x_139) ;  /* 0x0000000108487547 */ /* 0x000fea000b800000 */
[----:B------:R-:W3:Y:S02]  /*8770*/  LDCU.64 UR4, c[0x0][0x890] ;  /* 0x00011200ff0477ac */ /* 0x000ee40008000a00 */
[----:B---3--:R-:W-:-:S04]  /*8780*/  UISETP.NE.U32.AND UP0, UPT, UR4, URZ, UPT ;  /* 0x000000ff0400728c */ /* 0x008fc8000bf05070 */
[----:B------:R-:W-:-:S09]  /*8790*/  UISETP.NE.AND.EX UP0, UPT, UR5, URZ, UPT, UP0 ;  /* 0x000000ff0500728c */ /* 0x000fd2000bf05300 */
[----:B------:R-:W-:Y:S05]  /*87a0*/  BRA.U UP0, `(.L_x_140) ;  /* 0x00000001000c7547 */ /* 0x000fea000b800000 */
[----:B------:R-:W-:-:S13]  /*87b0*/  FSETP.NEU.AND P0, PT, R27, RZ, PT ;  /* 0x000000ff1b00720b */ /* 0x000fda0003f0d000 */
[----:B------:R-:W-:Y:S05]  /*87c0*/  @!P0 EXIT ;  /* 0x000000000000894d */ /* 0x000fea0003800000 */
[----:B------:R-:W-:Y:S05]  /*87d0*/  BRA `(.L_x_139) ;  /* 0x00000000002c7947 */ /* 0x000fea0003800000 */
.L_x_140:
[----:B------:R-:W-:Y:S01]  /*87e0*/  ISETP.NE.AND P0, PT, R51, RZ, PT ;  /* 0x000000ff3300720c */ /* 0x000fe20003f05270 */
[----:B------:R-:W-:-:S12]  /*87f0*/  BSSY.RECONVERGENT B0, `(.L_x_139) ;  /* 0x0000009000007945 */ /* 0x000fd80003800200 */
[----:B------:R-:W-:Y:S05]  /*8800*/  @P0 BRA `(.L_x_141) ;  /* 0x0000000000140947 */ /* 0x000fea0003800000 */
[----:B------:R-:W3:Y:S02]  /*8810*/  LDCU.64 UR4, c[0x0][0x888] ;  /* 0x00011100ff0477ac */ /* 0x000ee40008000a00 */
[----:B---3--:R-:W-:-:S04]  /*8820*/  ISETP.NE.U32.AND P0, PT, RZ, UR4, PT ;  /* 0x00000004ff007c0c */ /* 0x008fc8000bf05070 */
[----:B------:R-:W-:-:S13]  /*8830*/  ISETP.NE.AND.EX P0, PT, RZ, UR5, PT, P0 ;  /* 0x00000005ff007c0c */ /* 0x000fda000bf05300 */
[----:B------:R-:W-:Y:S05]  /*8840*/  @!P0 EXIT ;  /* 0x000000000000894d */ /* 0x000fea0003800000 */
[----:B------:R-:W-:Y:S05]  /*8850*/  BRA `(.L_x_142) ;  /* 0x0000000000087947 */ /* 0x000fea0003800000 */
.L_x_141:
[----:B------:R-:W-:-:S13]  /*8860*/  FSETP.NEU.AND P0, PT, R27, RZ, PT ;  /* 0x000000ff1b00720b */ /* 0x000fda0003f0d000 */
[----:B------:R-:W-:Y:S05]  /*8870*/  @!P0 EXIT ;  /* 0x000000000000894d */ /* 0x000fea0003800000 */
.L_x_142:
[----:B------:R-:W-:Y:S05]  /*8880*/  BSYNC.RECONVERGENT B0 ;  /* 0x0000000000007941 */ /* 0x000fea0003800200 */
.L_x_139:
[----:B------:R-:W3:Y:S01]  /*8890*/  S2UR UR5, SR_CgaCtaId ;  /* 0x00000000000579c3 */ /* 0x000ee20000008800 */
[----:B------:R-:W-:Y:S01]  /*88a0*/  ULEA UR4, UR46, UR44, 0x3 ;  /* 0x0000002c2e047291 */ /* 0x000fe2000f8e18ff */
[----:B------:R-:W-:-:S04]  /*88b0*/  DEPBAR.LE SB0, 0x0 ;  /* 0x000080000000791a */ /* 0x000fc80000000000 */
[----:B------:R-:W-:-:S04]  /*88c0*/  UIADD3 UR4, UPT, UPT, UR4, 0xa0, URZ ;  /* 0x000000a004047890 */ /* 0x000fc8000fffe0ff */
[----:B---3--:R-:W-:-:S09]  /*88d0*/  UPRMT UR4, UR5, 0x654, UR4 ;  /* 0x0000065405047896 */ /* 0x008fd20008000004 */
[----:B------:R-:W-:Y:S01]  /*88e0*/  SYNCS.ARRIVE.TRANS64.RED.A1T0 RZ, [UR4], RZ ;  /* 0x000000ffffff79a7 */ /* 0x000fe20008100404 */
[----:B------:R-:W-:Y:S05]  /*88f0*/  EXIT ;  /* 0x000000000000794d */ /* 0x000fea0003800000 */
.L_x_25:
[----:B-1----:R1:W3:Y:S02]  /*8900*/  SYNCS.PHASECHK.TRANS64.TRYWAIT P0, [R0+URZ+0x140], R2 ;  /* 0x00014002000075a7 */ /* 0x0022e400080011ff */
[----:B---3--:R-:W-:Y:S05]  /*8910*/  @!P0 NANOSLEEP.SYNCS 0x989680 ;  /* 0x009896800000895d */ /* 0x008fea0003900000 */
[----:B------:R-:W3:Y:S02]  /*8920*/  @!P0 SYNCS.PHASECHK.TRANS64 P0, [R0+URZ+0x140], R2 ;  /* 0x00014002000085a7 */ /* 0x000ee400080010ff */
[----:B---3--:R-:W-:Y:S05]  /*8930*/  @!P0 BRA `(.L_x_25) ;  /* 0xfffffffc00f08947 */ /* 0x008fea000383ffff */
[----:B------:R-:W-:Y:S05]  /*8940*/  BRA `(.L_x_143) ;  /* 0xffffff9000087947 */ /* 0x000fea000383ffff */
.L_x_28:
[----:B-1----:R-:W-:-:S07]  /*8950*/  MOV R0, UR33 ;  /* 0x0000002100007c02 */ /* 0x002fce0008000f00 */
.L_x_144:
[----:B-1----:R1:W3:Y:S02]  /*8960*/  SYNCS.PHASECHK.TRANS64.TRYWAIT P0, [R0+URZ+0x40], R3 ;  /* 0x00004003000075a7 */ /* 0x0022e400080011ff */
[----:B---3--:R-:W-:Y:S05]  /*8970*/  @!P0 NANOSLEEP.SYNCS 0x989680 ;  /* 0x009896800000895d */ /* 0x008fea0003900000 */
[----:B------:R-:W3:Y:S02]  /*8980*/  @!P0 SYNCS.PHASECHK.TRANS64 P0, [R0+URZ+0x40], R3 ;  /* 0x00004003000085a7 */ /* 0x000ee400080010ff */
[----:B---3--:R-:W-:Y:S05]  /*8990*/  @!P0 BRA `(.L_x_144) ;  /* 0xfffffffc00f08947 */ /* 0x008fea000383ffff */
[----:B------:R-:W-:Y:S05]  /*89a0*/  BRA `(.L_x_27) ;  /* 0xffffff9000487947 */ /* 0x000fea000383ffff */
.L_x_35:
[----:B-1----:R-:W-:-:S07]  /*89b0*/  MOV R0, UR9 ;  /* 0x0000000900007c02 */ /* 0x002fce0008000f00 */
.L_x_145:
[----:B-1----:R1:W3:Y:S02]  /*89c0*/  SYNCS.PHASECHK.TRANS64.TRYWAIT P0, [R0+URZ+0x40], R3 ;  /* 0x00004003000075a7 */ /* 0x0022e400080011ff */
[----:B---3--:R-:W-:Y:S05]  /*89d0*/  @!P0 NANOSLEEP.SYNCS 0x989680 ;  /* 0x009896800000895d */ /* 0x008fea0003900000 */
[----:B------:R-:W3:Y:S02]  /*89e0*/  @!P0 SYNCS.PHASECHK.TRANS64 P0, [R0+URZ+0x40], R3 ;  /* 0x00004003000085a7 */ /* 0x000ee400080010ff */
[----:B---3--:R-:W-:Y:S05]  /*89f0*/  @!P0 BRA `(.L_x_145) ;  /* 0xfffffffc00f08947 */ /* 0x008fea000383ffff */
[----:B------:R-:W-:Y:S05]  /*8a00*/  BRA `(.L_x_34) ;  /* 0xffffff9400007947 */ /* 0x000fea000383ffff */
.L_x_40:
[----:B-1----:R1:W3:Y:S02]  /*8a10*/  SYNCS.PHASECHK.TRANS64.TRYWAIT P0, [R3+URZ+0xd0], R0 ;  /* 0x0000d000030075a7 */ /* 0x0022e400080011ff */
[----:B---3--:R-:W-:Y:S05]  /*8a20*/  @!P0 NANOSLEEP.SYNCS 0x989680 ;  /* 0x009896800000895d */ /* 0x008fea0003900000 */
[----:B------:R-:W3:Y:S02]  /*8a30*/  @!P0 SYNCS.PHASECHK.TRANS64 P0, [R3+URZ+0xd0], R0 ;  /* 0x0000d000030085a7 */ /* 0x000ee400080010ff */
[----:B---3--:R-:W-:Y:S05]  /*8a40*/  @!P0 BRA `(.L_x_40) ;  /* 0xfffffffc00f08947 */ /* 0x008fea000383ffff */
[----:B------:R-:W-:Y:S05]  /*8a50*/  BRA `(.L_x_146) ;  /* 0xffffff9400a07947 */ /* 0x000fea000383ffff */
.L_x_44:
[----:B------:R-:W-:-:S07]  /*8a60*/  MOV R0, UR4 ;  /* 0x0000000400007c02 */ /* 0x000fce0008000f00 */
.L_x_147:
[----:B-1----:R1:W3:Y:S02]  /*8a70*/  SYNCS.PHASECHK.TRANS64.TRYWAIT P0, [R0+URZ], R2 ;  /* 0x00000002000075a7 */ /* 0x0022e400080011ff */
[----:B---3--:R-:W-:Y:S05]  /*8a80*/  @!P0 NANOSLEEP.SYNCS 0x989680 ;  /* 0x009896800000895d */ /* 0x008fea0003900000 */
[----:B------:R-:W3:Y:S02]  /*8a90*/  @!P0 SYNCS.PHASECHK.TRANS64 P0, [R0+URZ], R2 ;  /* 0x00000002000085a7 */ /* 0x000ee400080010ff */
[----:B---3--:R-:W-:Y:S05]  /*8aa0*/  @!P0 BRA `(.L_x_147) ;  /* 0xfffffffc00f08947 */ /* 0x008fea000383ffff */
[----:B------:R-:W-:Y:S05]  /*8ab0*/  BRA `(.L_x_148) ;  /* 0xffffff9c004c7947 */ /* 0x000fea000383ffff */
.L_x_45:
[----:B------:R-:W-:-:S07]  /*8ac0*/  MOV R0, UR5 ;  /* 0x0000000500007c02 */ /* 0x000fce0008000f00 */
.L_x_149:
[----:B-1----:R1:W3:Y:S02]  /*8ad0*/  SYNCS.PHASECHK.TRANS64.TRYWAIT P0, [R0+URZ], R3 ;  /* 0x00000003000075a7 */ /* 0x0022e400080011ff */
[----:B---3--:R-:W-:Y:S05]  /*8ae0*/  @!P0 NANOSLEEP.SYNCS 0x989680 ;  /* 0x009896800000895d */ /* 0x008fea0003900000 */
[----:B------:R-:W3:Y:S02]  /*8af0*/  @!P0 SYNCS.PHASECHK.TRANS64 P0, [R0+URZ], R3 ;  /* 0x00000003000085a7 */ /* 0x000ee400080010ff */
[----:B---3--:R-:W-:Y:S05]  /*8b00*/  @!P0 BRA `(.L_x_149) ;  /* 0xfffffffc00f08947 */ /* 0x008fea000383ffff */
[----:B------:R-:W-:Y:S05]  /*8b10*/  BRA `(.L_x_150) ;  /* 0xffffff9c00587947 */ /* 0x000fea000383ffff */
.L_x_46:
[----:B------:R-:W-:-:S07]  /*8b20*/  MOV R0, UR5 ;  /* 0x0000000500007c02 */ /* 0x000fce0008000f00 */
.L_x_151:
[----:B-1----:R1:W3:Y:S02]  /*8b30*/  SYNCS.PHASECHK.TRANS64.TRYWAIT P0, [R0+URZ], R3 ;  /* 0x00000003000075a7 */ /* 0x0022e400080011ff */
[----:B---3--:R-:W-:Y:S05]  /*8b40*/  @!P0 NANOSLEEP.SYNCS 0x989680 ;  /* 0x009896800000895d */ /* 0x008fea0003900000 */
[----:B------:R-:W3:Y:S02]  /*8b50*/  @!P0 SYNCS.PHASECHK.TRANS64 P0, [R0+URZ], R3 ;  /* 0x00000003000085a7 */ /* 0x000ee400080010ff */
[----:B---3--:R-:W-:Y:S05]  /*8b60*/  @!P0 BRA `(.L_x_151) ;  /* 0xfffffffc00f08947 */ /* 0x008fea000383ffff */
[----:B------:R-:W-:Y:S05]  /*8b70*/  BRA `(.L_x_152) ;  /* 0xffffff9c00647947 */ /* 0x000fea000383ffff */
.L_x_47:
[----:B------:R-:W-:-:S07]  /*8b80*/  MOV R0, UR5 ;  /* 0x0000000500007c02 */ /* 0x000fce0008000f00 */
.L_x_153:
[----:B-1----:R1:W3:Y:S02]  /*8b90*/  SYNCS.PHASECHK.TRANS64.TRYWAIT P0, [R0+URZ], R3 ;  /* 0x00000003000075a7 */ /* 0x0022e400080011ff */
[----:B---3--:R-:W-:Y:S05]  /*8ba0*/  @!P0 NANOSLEEP.SYNCS 0x989680 ;  /* 0x009896800000895d */ /* 0x008fea0003900000 */
[----:B------:R-:W3:Y:S02]  /*8bb0*/  @!P0 SYNCS.PHASECHK.TRANS64 P0, [R0+URZ], R3 ;  /* 0x00000003000085a7 */ /* 0x000ee400080010ff */
[----:B---3--:R-:W-:Y:S05]  /*8bc0*/  @!P0 BRA `(.L_x_153) ;  /* 0xfffffffc00f08947 */ /* 0x008fea000383ffff */
[----:B------:R-:W-:Y:S05]  /*8bd0*/  BRA `(.L_x_154) ;  /* 0xffffff9c00707947 */ /* 0x000fea000383ffff */
.L_x_48:
[----:B------:R-:W-:-:S07]  /*8be0*/  MOV R0, UR5 ;  /* 0x0000000500007c02 */ /* 0x000fce0008000f00 */
.L_x_155:
[----:B-1----:R1:W3:Y:S02]  /*8bf0*/  SYNCS.PHASECHK.TRANS64.TRYWAIT P0, [R0+URZ], R3 ;  /* 0x00000003000075a7 */ /* 0x0022e400080011ff */
[----:B---3--:R-:W-:Y:S05]  /*8c00*/  @!P0 NANOSLEEP.SYNCS 0x989680 ;  /* 0x009896800000895d */ /* 0x008fea0003900000 */
[----:B------:R-:W3:Y:S02]  /*8c10*/  @!P0 SYNCS.PHASECHK.TRANS64 P0, [R0+URZ], R3 ;  /* 0x00000003000085a7 */ /* 0x000ee400080010ff */
[----:B---3--:R-:W-:Y:S05]  /*8c20*/  @!P0 BRA `(.L_x_155) ;  /* 0xfffffffc00f08947 */ /* 0x008fea000383ffff */
[----:B------:R-:W-:Y:S05]  /*8c30*/  BRA `(.L_x_156) ;  /* 0xffffff9c007c7947 */ /* 0x000fea000383ffff */
.L_x_49:
[----:B------:R-:W-:-:S07]  /*8c40*/  MOV R0, UR5 ;  /* 0x0000000500007c02 */ /* 0x000fce0008000f00 */
.L_x_157:
[----:B-1----:R1:W3:Y:S02]  /*8c50*/  SYNCS.PHASECHK.TRANS64.TRYWAIT P0, [R0+URZ], R3 ;  /* 0x00000003000075a7 */ /* 0x0022e400080011ff */
[----:B---3--:R-:W-:Y:S05]  /*8c60*/  @!P0 NANOSLEEP.SYNCS 0x989680 ;  /* 0x009896800000895d */ /* 0x008fea0003900000 */
[----:B------:R-:W3:Y:S02]  /*8c70*/  @!P0 SYNCS.PHASECHK.TRANS64 P0, [R0+URZ], R3 ;  /* 0x00000003000085a7 */ /* 0x000ee400080010ff */
[----:B---3--:R-:W-:Y:S05]  /*8c80*/  @!P0 BRA `(.L_x_157) ;  /* 0xfffffffc00f08947 */ /* 0x008fea000383ffff */
[----:B------:R-:W-:Y:S05]  /*8c90*/  BRA `(.L_x_158) ;  /* 0xffffff9c00887947 */ /* 0x000fea000383ffff */
.L_x_50:
[----:B------:R-:W-:-:S07]  /*8ca0*/  MOV R0, UR5 ;  /* 0x0000000500007c02 */ /* 0x000fce0008000f00 */
.L_x_159:
[----:B-1----:R1:W3:Y:S02]  /*8cb0*/  SYNCS.PHASECHK.TRANS64.TRYWAIT P0, [R0+URZ], R3 ;  /* 0x00000003000075a7 */ /* 0x0022e400080011ff */
[----:B---3--:R-:W-:Y:S05]  /*8cc0*/  @!P0 NANOSLEEP.SYNCS 0x989680 ;  /* 0x009896800000895d */ /* 0x008fea0003900000 */
[----:B------:R-:W3:Y:S02]  /*8cd0*/  @!P0 SYNCS.PHASECHK.TRANS64 P0, [R0+URZ], R3 ;  /* 0x00000003000085a7 */ /* 0x000ee400080010ff */
[----:B---3--:R-:W-:Y:S05]  /*8ce0*/  @!P0 BRA `(.L_x_159) ;  /* 0xfffffffc00f08947 */ /* 0x008fea000383ffff */
[----:B------:R-:W-:Y:S05]  /*8cf0*/  BRA `(.L_x_160) ;  /* 0xffffff9c00947947 */ /* 0x000fea000383ffff */
.L_x_53:
[----:B--2---:R2:W3:Y:S02]  /*8d00*/  SYNCS.PHASECHK.TRANS64.TRYWAIT P0, [R2+URZ+0x130], R4 ;  /* 0x00013004020075a7 */ /* 0x0044e400080011ff */
[----:B---3--:R-:W-:Y:S05]  /*8d10*/  @!P0 NANOSLEEP.SYNCS 0x989680 ;  /* 0x009896800000895d */ /* 0x008fea0003900000 */
[----:B------:R-:W3:Y:S02]  /*8d20*/  @!P0 SYNCS.PHASECHK.TRANS64 P0, [R2+URZ+0x130], R4 ;  /* 0x00013004020085a7 */ /* 0x000ee400080010ff */
[----:B---3--:R-:W-:Y:S05]  /*8d30*/  @!P0 BRA `(.L_x_53) ;  /* 0xfffffffc00f08947 */ /* 0x008fea000383ffff */
[----:B------:R-:W-:Y:S05]  /*8d40*/  BRA `(.L_x_161) ;  /* 0xffffff9c00f87947 */ /* 0x000fea000383ffff */
.L_x_54:
[----:B------:R-:W-:-:S07]  /*8d50*/  MOV R2, UR4 ;  /* 0x0000000400027c02 */ /* 0x000fce0008000f00 */
.L_x_162:
[----:B--2---:R2:W3:Y:S02]  /*8d60*/  SYNCS.PHASECHK.TRANS64.TRYWAIT P0, [R2+URZ+0xe0], R5 ;  /* 0x0000e005020075a7 */ /* 0x0044e400080011ff */
[----:B---3--:R-:W-:Y:S05]  /*8d70*/  @!P0 NANOSLEEP.SYNCS 0x989680 ;  /* 0x009896800000895d */ /* 0x008fea0003900000 */
[----:B------:R-:W3:Y:S02]  /*8d80*/  @!P0 SYNCS.PHASECHK.TRANS64 P0, [R2+URZ+0xe0], R5 ;  /* 0x0000e005020085a7 */ /* 0x000ee400080010ff */
[----:B---3--:R-:W-:Y:S05]  /*8d90*/  @!P0 BRA `(.L_x_162) ;  /* 0xfffffffc00f08947 */ /* 0x008fea000383ffff */
[----:B------:R-:W-:Y:S05]  /*8da0*/  BRA `(.L_x_163) ;  /* 0xffffffa000087947 */ /* 0x000fea000383ffff */
.L_x_55:
[----:B--2---:R2:W3:Y:S02]  /*8db0*/  SYNCS.PHASECHK.TRANS64.TRYWAIT P1, [R2+URZ+0xd0], R4 ;  /* 0x0000d004020075a7 */ /* 0x0044e400080211ff */
[----:B---3--:R-:W-:Y:S05]  /*8dc0*/  @!P1 NANOSLEEP.SYNCS 0x989680 ;  /* 0x009896800000995d */ /* 0x008fea0003900000 */
[----:B------:R-:W3:Y:S02]  /*8dd0*/  @!P1 SYNCS.PHASECHK.TRANS64 P1, [R2+URZ+0xd0], R4 ;  /* 0x0000d004020095a7 */ /* 0x000ee400080210ff */
[----:B---3--:R-:W-:Y:S05]  /*8de0*/  @!P1 BRA `(.L_x_55) ;  /* 0xfffffffc00f09947 */ /* 0x008fea000383ffff */
[----:B------:R-:W-:Y:S05]  /*8df0*/  BRA `(.L_x_164) ;  /* 0xffffffa000387947 */ /* 0x000fea000383ffff */
.L_x_58:
[----:B------:R-:W-:-:S07]  /*8e00*/  MOV R0, UR4 ;  /* 0x0000000400007c02 */ /* 0x000fce0008000f00 */
.L_x_165:
[----:B--2---:R2:W3:Y:S02]  /*8e10*/  SYNCS.PHASECHK.TRANS64.TRYWAIT P0, [R0+URZ+0xe0], R2 ;  /* 0x0000e002000075a7 */ /* 0x0044e400080011ff */
[----:B---3--:R-:W-:Y:S05]  /*8e20*/  @!P0 NANOSLEEP.SYNCS 0x989680 ;  /* 0x009896800000895d */ /* 0x008fea0003900000 */
[----:B------:R-:W3:Y:S02]  /*8e30*/  @!P0 SYNCS.PHASECHK.TRANS64 P0, [R0+URZ+0xe0], R2 ;  /* 0x0000e002000085a7 */ /* 0x000ee400080010ff */
[----:B---3--:R-:W-:Y:S05]  /*8e40*/  @!P0 BRA `(.L_x_165) ;  /* 0xfffffffc00f08947 */ /* 0x008fea000383ffff */
[----:B------:R-:W-:Y:S05]  /*8e50*/  BRA `(.L_x_57) ;  /* 0xffffffa0008c7947 */ /* 0x000fea000383ffff */
.L_x_65:
[----:B-1----:R1:W2:Y:S02]  /*8e60*/  SYNCS.PHASECHK.TRANS64.TRYWAIT P1, [R0+URZ+0xd0], R2 ;  /* 0x0000d002000075a7 */ /* 0x0022a400080211ff */
[----:B--2---:R-:W-:Y:S05]  /*8e70*/  @!P1 NANOSLEEP.SYNCS 0x989680 ;  /* 0x009896800000995d */ /* 0x004fea0003900000 */
[----:B------:R-:W2:Y:S02]  /*8e80*/  @!P1 SYNCS.PHASECHK.TRANS64 P1, [R0+URZ+0xd0], R2 ;  /* 0x0000d002000095a7 */ /* 0x000ea400080210ff */
[----:B--2---:R-:W-:Y:S05]  /*8e90*/  @!P1 BRA `(.L_x_65) ;  /* 0xfffffffc00f09947 */ /* 0x004fea000383ffff */
[----:B------:R-:W-:Y:S05]  /*8ea0*/  BRA `(.L_x_166) ;  /* 0xffffffa800047947 */ /* 0x000fea000383ffff */
.L_x_66:
[----:B------:R-:W-:-:S07]  /*8eb0*/  MOV R2, UR31 ;  /* 0x0000001f00027c02 */ /* 0x000fce0008000f00 */
.L_x_167:
[----:B-1----:R1:W2:Y:S02]  /*8ec0*/  SYNCS.PHASECHK.TRANS64.TRYWAIT P0, [R2+URZ+0x110], R0 ;  /* 0x00011000020075a7 */ /* 0x0022a400080011ff */
[----:B--2---:R-:W-:Y:S05]  /*8ed0*/  @!P0 NANOSLEEP.SYNCS 0x989680 ;  /* 0x009896800000895d */ /* 0x004fea0003900000 */
[----:B------:R-:W2:Y:S02]  /*8ee0*/  @!P0 SYNCS.PHASECHK.TRANS64 P0, [R2+URZ+0x110], R0 ;  /* 0x00011000020085a7 */ /* 0x000ea400080010ff */
[----:B--2---:R-:W-:Y:S05]  /*8ef0*/  @!P0 BRA `(.L_x_167) ;  /* 0xfffffffc00f08947 */ /* 0x004fea000383ffff */
[----:B------:R-:W-:Y:S05]  /*8f00*/  BRA `(.L_x_168) ;  /* 0xffffffa800547947 */ /* 0x000fea000383ffff */
.L_x_69:
[----:B------:R-:W-:Y:S07]  /*8f10*/  MOV R0, UR5 ;  /* 0x0000000500007c02 */ /* 0x000fee0008000f00 */
.L_x_169:
[----:B-1----:R1:W2:Y:S02]  /*8f20*/  SYNCS.PHASECHK.TRANS64.TRYWAIT P0, [R0+URZ], R2 ;  /* 0x00000002000075a7 */ /* 0x0022a400080011ff */
[----:B--2---:R-:W-:Y:S05]  /*8f30*/  @!P0 NANOSLEEP.SYNCS 0x989680 ;  /* 0x009896800000895d */ /* 0x004fea0003900000 */
[----:B------:R-:W2:Y:S02]  /*8f40*/  @!P0 SYNCS.PHASECHK.TRANS64 P0, [R0+URZ], R2 ;  /* 0x00000002000085a7 */ /* 0x000ea400080010ff */
[----:B--2---:R-:W-:Y:S05]  /*8f50*/  @!P0 BRA `(.L_x_169) ;  /* 0xfffffffc00f08947 */ /* 0x004fea000383ffff */
[----:B------:R-:W-:Y:S05]  /*8f60*/  BRA `(.L_x_68) ;  /* 0xffffffa800707947 */ /* 0x000fea000383ffff */
.L_x_72:
[----:B------:R-:W-:-:S07]  /*8f70*/  MOV R0, UR4 ;  /* 0x0000000400007c02 */ /* 0x000fce0008000f00 */
.L_x_170:
[----:B--2---:R2:W4:Y:S02]  /*8f80*/  SYNCS.PHASECHK.TRANS64.TRYWAIT P0, [R0+URZ], R2 ;  /* 0x00000002000075a7 */ /* 0x00452400080011ff */
[----:B----4-:R-:W-:Y:S05]  /*8f90*/  @!P0 NANOSLEEP.SYNCS 0x989680 ;  /* 0x009896800000895d */ /* 0x010fea0003900000 */
[----:B------:R-:W4:Y:S02]  /*8fa0*/  @!P0 SYNCS.PHASECHK.TRANS64 P0, [R0+URZ], R2 ;  /* 0x00000002000085a7 */ /* 0x000f2400080010ff */
[----:B----4-:R-:W-:Y:S05]  /*8fb0*/  @!P0 BRA `(.L_x_170) ;  /* 0xfffffffc00f08947 */ /* 0x010fea000383ffff */
[----:B------:R-:W-:Y:S05]  /*8fc0*/  BRA `(.L_x_171) ;  /* 0xffffffac004c7947 */ /* 0x000fea000383ffff */
.L_x_73:
[----:B------:R-:W-:-:S07]  /*8fd0*/  MOV R0, UR5 ;  /* 0x0000000500007c02 */ /* 0x000fce0008000f00 */
.L_x_172:
[----:B-1----:R1:W2:Y:S02]  /*8fe0*/  SYNCS.PHASECHK.TRANS64.TRYWAIT P0, [R0+URZ], R3 ;  /* 0x00000003000075a7 */ /* 0x0022a400080011ff */
[----:B--2---:R-:W-:Y:S05]  /*8ff0*/  @!P0 NANOSLEEP.SYNCS 0x989680 ;  /* 0x009896800000895d */ /* 0x004fea0003900000 */
[----:B------:R-:W2:Y:S02]  /*9000*/  @!P0 SYNCS.PHASECHK.TRANS64 P0, [R0+URZ], R3 ;  /* 0x00000003000085a7 */ /* 0x000ea400080010ff */
[----:B--2---:R-:W-:Y:S05]  /*9010*/  @!P0 BRA `(.L_x_172) ;  /* 0xfffffffc00f08947 */ /* 0x004fea000383ffff */
[----:B------:R-:W-:Y:S05]  /*9020*/  BRA `(.L_x_173) ;  /* 0xffffffac00587947 */ /* 0x000fea000383ffff */
.L_x_74:
[----:B------:R-:W-:-:S07]  /*9030*/  MOV R0, UR5 ;  /* 0x0000000500007c02 */ /* 0x000fce0008000f00 */
.L_x_174:
[----:B-1----:R1:W2:Y:S02]  /*9040*/  SYNCS.PHASECHK.TRANS64.TRYWAIT P0, [R0+URZ], R3 ;  /* 0x00000003000075a7 */ /* 0x0022a400080011ff */
[----:B--2---:R-:W-:Y:S05]  /*9050*/  @!P0 NANOSLEEP.SYNCS 0x989680 ;  /* 0x009896800000895d */ /* 0x004fea0003900000 */
[----:B------:R-:W2:Y:S02]  /*9060*/  @!P0 SYNCS.PHASECHK.TRANS64 P0, [R0+URZ], R3 ;  /* 0x00000003000085a7 */ /* 0x000ea400080010ff */
[----:B--2---:R-:W-:Y:S05]  /*9070*/  @!P0 BRA `(.L_x_174) ;  /* 0xfffffffc00f08947 */ /* 0x004fea000383ffff */
[----:B------:R-:W-:Y:S05]  /*9080*/  BRA `(.L_x_175) ;  /* 0xffffffac00647947 */ /* 0x000fea000383ffff */
.L_x_75:
[----:B-1----:R-:W-:-:S07]  /*9090*/  MOV R0, UR4 ;  /* 0x0000000400007c02 */ /* 0x002fce0008000f00 */
.L_x_176:
[----:B-1----:R1:W2:Y:S02]  /*90a0*/  SYNCS.PHASECHK.TRANS64.TRYWAIT P0, [R0+URZ], R2 ;  /* 0x00000002000075a7 */ /* 0x0022a400080011ff */
[----:B--2---:R-:W-:Y:S05]  /*90b0*/  @!P0 NANOSLEEP.SYNCS 0x989680 ;  /* 0x009896800000895d */ /* 0x004fea0003900000 */
[----:B------:R-:W2:Y:S02]  /*90c0*/  @!P0 SYNCS.PHASECHK.TRANS64 P0, [R0+URZ], R2 ;  /* 0x00000002000085a7 */ /* 0x000ea400080010ff */
[----:B--2---:R-:W-:Y:S05]  /*90d0*/  @!P0 BRA `(.L_x_176) ;  /* 0xfffffffc00f08947 */ /* 0x004fea000383ffff */
[----:B------:R-:W-:Y:S05]  /*90e0*/  BRA `(.L_x_177) ;  /* 0xffffffac00707947 */ /* 0x000fea000383ffff */
.L_x_80:
[----:B-1----:R1:W2:Y:S02]  /*90f0*/  SYNCS.PHASECHK.TRANS64.TRYWAIT P0, [R8+URZ+0xd0], R0 ;  /* 0x0000d000080075a7 */ /* 0x0022a400080011ff */
[----:B--2---:R-:W-:Y:S05]  /*9100*/  @!P0 NANOSLEEP.SYNCS 0x989680 ;  /* 0x009896800000895d */ /* 0x004fea0003900000 */
[----:B------:R-:W2:Y:S02]  /*9110*/  @!P0 SYNCS.PHASECHK.TRANS64 P0, [R8+URZ+0xd0], R0 ;  /* 0x0000d000080085a7 */ /* 0x000ea400080010ff */
[----:B--2---:R-:W-:Y:S05]  /*9120*/  @!P0 BRA `(.L_x_80) ;  /* 0xfffffffc00f08947 */ /* 0x004fea000383ffff */
[----:B------:R-:W-:Y:S05]  /*9130*/  BRA `(.L_x_178) ;  /* 0xffffffb000b47947 */ /* 0x000fea000383ffff */
.L_x_83:
[----:B-1----:R-:W-:Y:S07]  /*9140*/  MOV R0, UR21 ;  /* 0x0000001500007c02 */ /* 0x002fee0008000f00 */
.L_x_179:
[----:B-1----:R1:W2:Y:S02]  /*9150*/  SYNCS.PHASECHK.TRANS64.TRYWAIT P1, [R0+URZ+0xc8], R2 ;  /* 0x0000c802000075a7 */ /* 0x0022a400080211ff */
[----:B--2---:R-:W-:Y:S05]  /*9160*/  @!P1 NANOSLEEP.SYNCS 0x989680 ;  /* 0x009896800000995d */ /* 0x004fea0003900000 */
[----:B------:R-:W2:Y:S02]  /*9170*/  @!P1 SYNCS.PHASECHK.TRANS64 P1, [R0+URZ+0xc8], R2 ;  /* 0x0000c802000095a7 */ /* 0x000ea400080210ff */
[----:B--2---:R-:W-:Y:S05]  /*9180*/  @!P1 BRA `(.L_x_179) ;  /* 0xfffffffc00f09947 */ /* 0x004fea000383ffff */
[----:B------:R-:W-:Y:S05]  /*9190*/  BRA `(.L_x_82) ;  /* 0xffffffb800307947 */ /* 0x000fea000383ffff */
.L_x_86:
[----:B-1----:R-:W-:Y:S07]  /*91a0*/  MOV R0, UR21 ;  /* 0x0000001500007c02 */ /* 0x002fee0008000f00 */
.L_x_180:
[----:B-1----:R1:W2:Y:S02]  /*91b0*/  SYNCS.PHASECHK.TRANS64.TRYWAIT P0, [R0+URZ+0xa0], R4 ;  /* 0x0000a004000075a7 */ /* 0x0022a400080011ff */
[----:B--2---:R-:W-:Y:S05]  /*91c0*/  @!P0 NANOSLEEP.SYNCS 0x989680 ;  /* 0x009896800000895d */ /* 0x004fea0003900000 */
[----:B------:R-:W2:Y:S02]  /*91d0*/  @!P0 SYNCS.PHASECHK.TRANS64 P0, [R0+URZ+0xa0], R4 ;  /* 0x0000a004000085a7 */ /* 0x000ea400080010ff */
[----:B--2---:R-:W-:Y:S05]  /*91e0*/  @!P0 BRA `(.L_x_180) ;  /* 0xfffffffc00f08947 */ /* 0x004fea000383ffff */
[----:B------:R-:W-:Y:S05]  /*91f0*/  BRA `(.L_x_181) ;  /* 0xffffffb800887947 */ /* 0x000fea000383ffff */
.L_x_87:
[----:B------:R-:W-:Y:S07]  /*9200*/  MOV R0, UR21 ;  /* 0x0000001500007c02 */ /* 0x000fee0008000f00 */
.L_x_182:
[----:B-1----:R1:W2:Y:S02]  /*9210*/  SYNCS.PHASECHK.TRANS64.TRYWAIT P0, [R0+URZ+0xa8], R4 ;  /* 0x0000a804000075a7 */ /* 0x0022a400080011ff */
[----:B--2---:R-:W-:Y:S05]  /*9220*/  @!P0 NANOSLEEP.SYNCS 0x989680 ;  /* 0x009896800000895d */ /* 0x004fea0003900000 */
[----:B------:R-:W2:Y:S02]  /*9230*/  @!P0 SYNCS.PHASECHK.TRANS64 P0, [R0+URZ+0xa8], R4 ;  /* 0x0000a804000085a7 */ /* 0x000ea400080010ff */
[----:B--2---:R-:W-:Y:S05]  /*9240*/  @!P0 BRA `(.L_x_182) ;  /* 0xfffffffc00f08947 */ /* 0x004fea000383ffff */
[----:B------:R-:W-:Y:S05]  /*9250*/  BRA `(.L_x_183) ;  /* 0xffffffb800c07947 */ /* 0x000fea000383ffff */
.L_x_88:
[----:B------:R-:W-:Y:S07]  /*9260*/  MOV R0, UR21 ;  /* 0x0000001500007c02 */ /* 0x000fee0008000f00 */
.L_x_184:
[----:B-1----:R1:W2:Y:S02]  /*9270*/  SYNCS.PHASECHK.TRANS64.TRYWAIT P0, [R0+URZ+0xb0], R4 ;  /* 0x0000b004000075a7 */ /* 0x0022a400080011ff */
[----:B--2---:R-:W-:Y:S05]  /*9280*/  @!P0 NANOSLEEP.SYNCS 0x989680 ;  /* 0x009896800000895d */ /* 0x004fea0003900000 */
[----:B------:R-:W2:Y:S02]  /*9290*/  @!P0 SYNCS.PHASECHK.TRANS64 P0, [R0+URZ+0xb0], R4 ;  /* 0x0000b004000085a7 */ /* 0x000ea400080010ff */
[----:B--2---:R-:W-:Y:S05]  /*92a0*/  @!P0 BRA `(.L_x_184) ;  /* 0xfffffffc00f08947 */ /* 0x004fea000383ffff */
[----:B------:R-:W-:Y:S05]  /*92b0*/  BRA `(.L_x_185) ;  /* 0xffffffbc00047947 */ /* 0x000fea000383ffff */
.L_x_89:
[----:B------:R-:W-:Y:S07]  /*92c0*/  MOV R0, UR21 ;  /* 0x0000001500007c02 */ /* 0x000fee0008000f00 */
.L_x_186:
[----:B-1----:R1:W2:Y:S02]  /*92d0*/  SYNCS.PHASECHK.TRANS64.TRYWAIT P0, [R0+URZ+0xb8], R4 ;  /* 0x0000b804000075a7 */ /* 0x0022a400080011ff */
[----:B--2---:R-:W-:Y:S05]  /*92e0*/  @!P0 NANOSLEEP.SYNCS 0x989680 ;  /* 0x009896800000895d */ /* 0x004fea0003900000 */
[----:B------:R-:W2:Y:S02]  /*92f0*/  @!P0 SYNCS.PHASECHK.TRANS64 P0, [R0+URZ+0xb8], R4 ;  /* 0x0000b804000085a7 */ /* 0x000ea400080010ff */
[----:B--2---:R-:W-:Y:S05]  /*9300*/  @!P0 BRA `(.L_x_186) ;  /* 0xfffffffc00f08947 */ /* 0x004fea000383ffff */
[----:B------:R-:W-:Y:S05]  /*9310*/  BRA `(.L_x_187) ;  /* 0xffffffbc004c7947 */ /* 0x000fea000383ffff */
.L_x_91:
[----:B------:R-:W-:-:S07]  /*9320*/  MOV R0, UR21 ;  /* 0x0000001500007c02 */ /* 0x000fce0008000f00 */
.L_x_188:
[----:B--2---:R2:W4:Y:S02]  /*9330*/  SYNCS.PHASECHK.TRANS64.TRYWAIT P0, [R0+URZ+0xa0], R2 ;  /* 0x0000a002000075a7 */ /* 0x00452400080011ff */
[----:B----4-:R-:W-:Y:S05]  /*9340*/  @!P0 NANOSLEEP.SYNCS 0x989680 ;  /* 0x009896800000895d */ /* 0x010fea0003900000 */
[----:B------:R-:W4:Y:S02]  /*9350*/  @!P0 SYNCS.PHASECHK.TRANS64 P0, [R0+URZ+0xa0], R2 ;  /* 0x0000a002000085a7 */ /* 0x000f2400080010ff */
[----:B----4-:R-:W-:Y:S05]  /*9360*/  @!P0 BRA `(.L_x_188) ;  /* 0xfffffffc00f08947 */ /* 0x010fea000383ffff */
[----:B------:R-:W-:Y:S05]  /*9370*/  BRA `(.L_x_189) ;  /* 0xffffffbc00c47947 */ /* 0x000fea000383ffff */
.L_x_92:
[----:B--2---:R-:W-:-:S07]  /*9380*/  MOV R0, UR21 ;  /* 0x0000001500007c02 */ /* 0x004fce0008000f00 */
.L_x_190:
[----:B--2---:R2:W4:Y:S02]  /*9390*/  SYNCS.PHASECHK.TRANS64.TRYWAIT P0, [R0+URZ+0xa8], R2 ;  /* 0x0000a802000075a7 */ /* 0x00452400080011ff */
[----:B----4-:R-:W-:Y:S05]  /*93a0*/  @!P0 NANOSLEEP.SYNCS 0x989680 ;  /* 0x009896800000895d */ /* 0x010fea0003900000 */
[----:B------:R-:W4:Y:S02]  /*93b0*/  @!P0 SYNCS.PHASECHK.TRANS64 P0, [R0+URZ+0xa8], R2 ;  /* 0x0000a802000085a7 */ /* 0x000f2400080010ff */
[----:B----4-:R-:W-:Y:S05]  /*93c0*/  @!P0 BRA `(.L_x_190) ;  /* 0xfffffffc00f08947 */ /* 0x010fea000383ffff */
[----:B------:R-:W-:Y:S05]  /*93d0*/  BRA `(.L_x_191) ;  /* 0xffffffbc00b47947 */ /* 0x000fea000383ffff */
.L_x_93:
[----:B--2---:R-:W-:-:S07]  /*93e0*/  MOV R0, UR21 ;  /* 0x0000001500007c02 */ /* 0x004fce0008000f00 */
.L_x_192:
[----:B--2---:R2:W4:Y:S02]  /*93f0*/  SYNCS.PHASECHK.TRANS64.TRYWAIT P0, [R0+URZ+0xb0], R2 ;  /* 0x0000b002000075a7 */ /* 0x00452400080011ff */
[----:B----4-:R-:W-:Y:S05]  /*9400*/  @!P0 NANOSLEEP.SYNCS 0x989680 ;  /* 0x009896800000895d */ /* 0x010fea0003900000 */
[----:B------:R-:W4:Y:S02]  /*9410*/  @!P0 SYNCS.PHASECHK.TRANS64 P0, [R0+URZ+0xb0], R2 ;  /* 0x0000b002000085a7 */ /* 0x000f2400080010ff */
[----:B----4-:R-:W-:Y:S05]  /*9420*/  @!P0 BRA `(.L_x_192) ;  /* 0xfffffffc00f08947 */ /* 0x010fea000383ffff */
[----:B------:R-:W-:Y:S05]  /*9430*/  BRA `(.L_x_193) ;  /* 0xffffffbc00a47947 */ /* 0x000fea000383ffff */
.L_x_95:
[----:B-1----:R1:W2:Y:S02]  /*9440*/  SYNCS.PHASECHK.TRANS64.TRYWAIT P0, [R3+URZ+0xd0], R0 ;  /* 0x0000d000030075a7 */ /* 0x0022a400080011ff */
[----:B--2---:R-:W-:Y:S05]  /*9450*/  @!P0 NANOSLEEP.SYNCS 0x989680 ;  /* 0x009896800000895d */ /* 0x004fea0003900000 */
[----:B------:R-:W2:Y:S02]  /*9460*/  @!P0 SYNCS.PHASECHK.TRANS64 P0, [R3+URZ+0xd0], R0 ;  /* 0x0000d000030085a7 */ /* 0x000ea400080010ff */
[----:B--2---:R-:W-:Y:S05]  /*9470*/  @!P0 BRA `(.L_x_95) ;  /* 0xfffffffc00f08947 */ /* 0x004fea000383ffff */
[----:B------:R-:W-:Y:S05]  /*9480*/  BRA `(.L_x_194) ;  /* 0xffffffc000707947 */ /* 0x000fea000383ffff */
.L_x_106:
[----:B-1----:R-:W-:Y:S04]  /*9490*/  MOV R0, UR44 ;  /* 0x0000002c00007c02 */ /* 0x002fe80008000f00 */
[----:B------:R1:W2:Y:S03]  /*94a0*/  SYNCS.PHASECHK.TRANS64.TRYWAIT P1, [R0+URZ+0x80], R3 ;  /* 0x00008003000075a7 */ /* 0x0002a600080211ff */
[----:B--2---:R-:W-:Y:S05]  /*94b0*/  @!P1 NANOSLEEP.SYNCS 0x989680 ;  /* 0x009896800000995d */ /* 0x004fea0003900000 */
[----:B------:R-:W2:Y:S02]  /*94c0*/  @!P1 SYNCS.PHASECHK.TRANS64 P1, [R0+URZ+0x80], R3 ;  /* 0x00008003000095a7 */ /* 0x000ea400080210ff */
[----:B--2---:R-:W-:Y:S05]  /*94d0*/  @!P1 BRA `(.L_x_106) ;  /* 0xfffffffc00ec9947 */ /* 0x004fea000383ffff */
[----:B------:R-:W-:Y:S05]  /*94e0*/  BRA `(.L_x_105) ;  /* 0xffffffcc00d47947 */ /* 0x000fea000383ffff */
.L_x_108:
[----:B-1----:R1:W3:Y:S02]  /*94f0*/  SYNCS.PHASECHK.TRANS64.TRYWAIT P0, [R26+URZ+0xf0], R2 ;  /* 0x0000f0021a0075a7 */ /* 0x0022e400080011ff */
[----:B---3--:R-:W-:Y:S05]  /*9500*/  @!P0 NANOSLEEP.SYNCS 0x989680 ;  /* 0x009896800000895d */ /* 0x008fea0003900000 */
[----:B------:R-:W3:Y:S02]  /*9510*/  @!P0 SYNCS.PHASECHK.TRANS64 P0, [R26+URZ+0xf0], R2 ;  /* 0x0000f0021a0085a7 */ /* 0x000ee400080010ff */
[----:B---3--:R-:W-:Y:S05]  /*9520*/  @!P0 BRA `(.L_x_108) ;  /* 0xfffffffc00f08947 */ /* 0x008fea000383ffff */
[----:B------:R-:W-:Y:S05]  /*9530*/  BRA `(.L_x_107) ;  /* 0xffffffcc00f87947 */ /* 0x000fea000383ffff */
.L_x_117:
[----:B---3--:R3:W4:Y:S02]  /*9540*/  SYNCS.PHASECHK.TRANS64.TRYWAIT P0, [R4+URZ+0x80], R0 ;  /* 0x00008000040075a7 */ /* 0x00872400080011ff */
[----:B----4-:R-:W-:Y:S05]  /*9550*/  @!P0 NANOSLEEP.SYNCS 0x989680 ;  /* 0x009896800000895d */ /* 0x010fea0003900000 */
[----:B------:R-:W4:Y:S02]  /*9560*/  @!P0 SYNCS.PHASECHK.TRANS64 P0, [R4+URZ+0x80], R0 ;  /* 0x00008000040085a7 */ /* 0x000f2400080010ff */
[----:B----4-:R-:W-:Y:S05]  /*9570*/  @!P0 BRA `(.L_x_117) ;  /* 0xfffffffc00f08947 */ /* 0x010fea000383ffff */
[----:B------:R-:W-:Y:S05]  /*9580*/  BRA `(.L_x_116) ;  /* 0xffffffd400e47947 */ /* 0x000fea000383ffff */
.L_x_125:
[----:B-1----:R1:W4:Y:S02]  /*9590*/  SYNCS.PHASECHK.TRANS64.TRYWAIT P0, [R2+URZ+0x80], R4 ;  /* 0x00008004020075a7 */ /* 0x00232400080011ff */
[----:B----4-:R-:W-:Y:S05]  /*95a0*/  @!P0 NANOSLEEP.SYNCS 0x989680 ;  /* 0x009896800000895d */ /* 0x010fea0003900000 */
[----:B------:R-:W4:Y:S02]  /*95b0*/  @!P0 SYNCS.PHASECHK.TRANS64 P0, [R2+URZ+0x80], R4 ;  /* 0x00008004020085a7 */ /* 0x000f2400080010ff */
[----:B----4-:R-:W-:Y:S05]  /*95c0*/  @!P0 BRA `(.L_x_125) ;  /* 0xfffffffc00f08947 */ /* 0x010fea000383ffff */
[----:B------:R-:W-:Y:S05]  /*95d0*/  BRA `(.L_x_124) ;  /* 0xffffffdc00f47947 */ /* 0x000fea000383ffff */
.L_x_133:
[----:B---3--:R3:W4:Y:S02]  /*95e0*/  SYNCS.PHASECHK.TRANS64.TRYWAIT P0, [R3+URZ+0x80], R0 ;  /* 0x00008000030075a7 */ /* 0x00872400080011ff */
[----:B----4-:R-:W-:Y:S05]  /*95f0*/  @!P0 NANOSLEEP.SYNCS 0x989680 ;  /* 0x009896800000895d */ /* 0x010fea0003900000 */
[----:B------:R-:W4:Y:S02]  /*9600*/  @!P0 SYNCS.PHASECHK.TRANS64 P0, [R3+URZ+0x80], R0 ;  /* 0x00008000030085a7 */ /* 0x000f2400080010ff */
[----:B----4-:R-:W-:Y:S05]  /*9610*/  @!P0 BRA `(.L_x_133) ;  /* 0xfffffffc00f08947 */ /* 0x010fea000383ffff */
[----:B------:R-:W-:Y:S05]  /*9620*/  BRA `(.L_x_132) ;  /* 0xffffffe800007947 */ /* 0x000fea000383ffff */
        .weak           $__internal_0_$__cuda_sm10x_tcgen05_guardrail_trap_col_being_dealloced_not_returned_by_alloc
        .type           $__internal_0_$__cuda_sm10x_tcgen05_guardrail_trap_col_being_dealloced_not_returned_by_alloc,@function
        .size           $__internal_0_$__cuda_sm10x_tcgen05_guardrail_trap_col_being_dealloced_not_returned_by_alloc,($__internal_1_$__cuda_sm10x_tcgen05_guardrail_trap_phase_invalid_during_alloc - $__internal_0_$__cuda_sm10x_tcgen05_guardrail_trap_col_being_dealloced_not_returned_by_alloc)
$__internal_0_$__cuda_sm10x_tcgen05_guardrail_trap_col_being_dealloced_not_returned_by_alloc:
[----:B------:R-:W-:Y:S05]  /*9630*/  BPT.TRAP 0x1 ;  /* 0x000000040000795c */ /* 0x000fea0000300000 */
[----:B------:R-:W-:-:S04]  /*9640*/  HFMA2 R3, -RZ, RZ, 0, 0 ;  /* 0x00000000ff037431 */ /* 0x000fc800000001ff */
[----:B------:R-:W-:Y:S05]  /*9650*/  RET.REL.NODEC R2 `(_ZN7cutlass13device_kernelINS_4gemm6kernel13GemmUniversalIN4cute5tupleIJiiiiEEENS1_10collective13CollectiveMmaINS1_35MainloopSm100TmaUmmaWarpSpecializedILi8ELi2ELi4ENS5_IJNS4_1CILi2EEENSA_ILi1EEESC_EEEEENS5_IJNSA_ILi64EEENSA_ILi128EEESF_EEENS_10bfloat16_tENS5_IJlSC_lEEESI_SJ_NS4_8TiledMMAINS4_8MMA_AtomIJNS4_20SM100_MMA_F16BF16_SSISI_SI_fLi64ELi128ELNS4_4UMMA5MajorE0ELSO_0ELNSN_7ScaleInE0ELSP_0EEEEEENS4_6LayoutINS5_IJSC_SC_SC_EEENS5_IJNSA_ILi0EEESU_SU_EEEEENS5_IJNS4_10UnderscoreESX_SX_EEEEENS4_13SM90_TMA_LOADENS4_14ComposedLayoutINS4_7SwizzleILi3ELi4ELi3EEENS4_18smem_ptr_flag_bitsILi16EEENSS_INS5_IJNSA_ILi8EEESF_EEENS5_IJSF_SC_EEEEEEEvNS4_8identityENS4_23SM90_TMA_LOAD_MULTICASTES1A_vS1B_EENS_8epilogue10collective18CollectiveEpilogueINS1E_23Sm100TmaWarpSpecializedILi4ELi2ELi16ELb1ELb0EEEJSH_NS5_IJNSS_ISF_SC_EENSS_INSA_ILi32EEESC_EEEEESI_SJ_SI_SJ_NS1E_6fusion15FusionCallbacksIS1I_NS1N_17LinearCombinationISI_fSI_fLNS_15FloatRoundStyleE2EEESH_S1M_JEEENS4_5SM1004TMEM4LOAD26SM100_TMEM_LOAD_16dp256b4xES10_NS11_INS12_ILi2ELi4ELi3EEES15_NSS_INS5_IJS16_S1K_EEENS5_IJS1K_SC_EEEEEEENS4_17SM75_U32x4_LDSM_NENS4_14SM90_TMA_STOREES21_NS4_17SM90_U32x4_STSM_NENS4_39AutoVectorizingCopyWithAssumedAlignmentILi128EEEEEEvvEEEEvNT_6ParamsE) ;  /* 0xffffff6802687950 */ /* 0x000fea0003c3ffff */
        .weak           $__internal_1_$__cuda_sm10x_tcgen05_guardrail_trap_phase_invalid_during_alloc
        .type           $__internal_1_$__cuda_sm10x_tcgen05_guardrail_trap_phase_invalid_during_alloc,@function
        .size           $__internal_1_$__cuda_sm10x_tcgen05_guardrail_trap_phase_invalid_during_alloc,($__internal_2_$__cuda_sm10x_tcgen05_guardrail_trap_unallocated_columns_being_dealloced - $__internal_1_$__cuda_sm10x_tcgen05_guardrail_trap_phase_invalid_during_alloc)
$__internal_1_$__cuda_sm10x_tcgen05_guardrail_trap_phase_invalid_during_alloc:
[----:B------:R-:W-:Y:S05]  /*9660*/  BPT.TRAP 0x1 ;  /* 0x000000040000795c */ /* 0x000fea0000300000 */
[----:B------:R-:W-:-:S04]  /*9670*/  MOV R5, 0x0 ;  /* 0x0000000000057802 */ /* 0x000fc80000000f00 */
[----:B------:R-:W-:Y:S05]  /*9680*/  RET.REL.NODEC R4 `(_ZN7cutlass13device_kernelINS_4gemm6kernel13GemmUniversalIN4cute5tupleIJiiiiEEENS1_10collective13CollectiveMmaINS1_35MainloopSm100TmaUmmaWarpSpecializedILi8ELi2ELi4ENS5_IJNS4_1CILi2EEENSA_ILi1EEESC_EEEEENS5_IJNSA_ILi64EEENSA_ILi128EEESF_EEENS_10bfloat16_tENS5_IJlSC_lEEESI_SJ_NS4_8TiledMMAINS4_8MMA_AtomIJNS4_20SM100_MMA_F16BF16_SSISI_SI_fLi64ELi128ELNS4_4UMMA5MajorE0ELSO_0ELNSN_7ScaleInE0ELSP_0EEEEEENS4_6LayoutINS5_IJSC_SC_SC_EEENS5_IJNSA_ILi0EEESU_SU_EEEEENS5_IJNS4_10UnderscoreESX_SX_EEEEENS4_13SM90_TMA_LOADENS4_14ComposedLayoutINS4_7SwizzleILi3ELi4ELi3EEENS4_18smem_ptr_flag_bitsILi16EEENSS_INS5_IJNSA_ILi8EEESF_EEENS5_IJSF_SC_EEEEEEEvNS4_8identityENS4_23SM90_TMA_LOAD_MULTICASTES1A_vS1B_EENS_8epilogue10collective18CollectiveEpilogueINS1E_23Sm100TmaWarpSpecializedILi4ELi2ELi16ELb1ELb0EEEJSH_NS5_IJNSS_ISF_SC_EENSS_INSA_ILi32EEESC_EEEEESI_SJ_SI_SJ_NS1E_6fusion15FusionCallbacksIS1I_NS1N_17LinearCombinationISI_fSI_fLNS_15FloatRoundStyleE2EEESH_S1M_JEEENS4_5SM1004TMEM4LOAD26SM100_TMEM_LOAD_16dp256b4xES10_NS11_INS12_ILi2ELi4ELi3EEES15_NSS_INS5_IJS16_S1K_EEENS5_IJS1K_SC_EEEEEEENS4_17SM75_U32x4_LDSM_NENS4_14SM90_TMA_STOREES21_NS4_17SM90_U32x4_STSM_NENS4_39AutoVectorizingCopyWithAssumedAlignmentILi128EEEEEEvvEEEEvNT_6ParamsE) ;  /* 0xffffff68045c7950 */ /* 0x000fea0003c3ffff */
        .weak           $__internal_2_$__cuda_sm10x_tcgen05_guardrail_trap_unallocated_columns_being_dealloced
        .type           $__internal_2_$__cuda_sm10x_tcgen05_guardrail_trap_unallocated_columns_being_dealloced,@function
        .size           $__internal_2_$__cuda_sm10x_tcgen05_guardrail_trap_unallocated_columns_being_dealloced,(.L_x_196 - $__internal_2_$__cuda_sm10x_tcgen05_guardrail_trap_unallocated_columns_being_dealloced)
$__internal_2_$__cuda_sm10x_tcgen05_guardrail_trap_unallocated_columns_being_dealloced:
[----:B------:R-:W-:Y:S05]  /*9690*/  BPT.TRAP 0x1 ;  /* 0x000000040000795c */ /* 0x000fea0000300000 */
[----:B------:R-:W-:-:S04]  /*96a0*/  HFMA2 R3, -RZ, RZ, 0, 0 ;  /* 0x00000000ff037431 */ /* 0x000fc800000001ff */
[----:B------:R-:W-:Y:S05]  /*96b0*/  RET.REL.NODEC R2 `(_ZN7cutlass13device_kernelINS_4gemm6kernel13GemmUniversalIN4cute5tupleIJiiiiEEENS1_10collective13CollectiveMmaINS1_35MainloopSm100TmaUmmaWarpSpecializedILi8ELi2ELi4ENS5_IJNS4_1CILi2EEENSA_ILi1EEESC_EEEEENS5_IJNSA_ILi64EEENSA_ILi128EEESF_EEENS_10bfloat16_tENS5_IJlSC_lEEESI_SJ_NS4_8TiledMMAINS4_8MMA_AtomIJNS4_20SM100_MMA_F16BF16_SSISI_SI_fLi64ELi128ELNS4_4UMMA5MajorE0ELSO_0ELNSN_7ScaleInE0ELSP_0EEEEEENS4_6LayoutINS5_IJSC_SC_SC_EEENS5_IJNSA_ILi0EEESU_SU_EEEEENS5_IJNS4_10UnderscoreESX_SX_EEEEENS4_13SM90_TMA_LOADENS4_14ComposedLayoutINS4_7SwizzleILi3ELi4ELi3EEENS4_18smem_ptr_flag_bitsILi16EEENSS_INS5_IJNSA_ILi8EEESF_EEENS5_IJSF_SC_EEEEEEEvNS4_8identityENS4_23SM90_TMA_LOAD_MULTICASTES1A_vS1B_EENS_8epilogue10collective18CollectiveEpilogueINS1E_23Sm100TmaWarpSpecializedILi4ELi2ELi16ELb1ELb0EEEJSH_NS5_IJNSS_ISF_SC_EENSS_INSA_ILi32EEESC_EEEEESI_SJ_SI_SJ_NS1E_6fusion15FusionCallbacksIS1I_NS1N_17LinearCombinationISI_fSI_fLNS_15FloatRoundStyleE2EEESH_S1M_JEEENS4_5SM1004TMEM4LOAD26SM100_TMEM_LOAD_16dp256b4xES10_NS11_INS12_ILi2ELi4ELi3EEES15_NSS_INS5_IJS16_S1K_EEENS5_IJS1K_SC_EEEEEEENS4_17SM75_U32x4_LDSM_NENS4_14SM90_TMA_STOREES21_NS4_17SM90_U32x4_STSM_NENS4_39AutoVectorizingCopyWithAssumedAlignmentILi128EEEEEEvvEEEEvNT_6ParamsE) ;  /* 0xffffff6802507950 */ /* 0x000fea0003c3ffff */
.L_x_195:
[----:B------:R-:W-:-:S00]  /*96c0*/  BRA `(.L_x_195) ;  /* 0xfffffffc00fc7947 */ /* 0x000fc0000383ffff */
[----:B------:R-:W-:-:S00]  /*96d0*/  NOP ;  /* 0x0000000000007918 */ /* 0x000fc00000000000 */
        /* <DEDUP_REMOVED lines=10> */
.L_x_196:


//--------------------- .nv.global.init           --------------------------
	.section	.nv.global.init,"aw",@progbits
.nv.global.init:
	.type		$str$27,@object
	.size		$str$27,($str$28 - $str$27)
$str$27:
        /*0000*/ 	.byte	0x28, 0x61, 0x64, 0x64, 0x72, 0x65, 0x73, 0x73, 0x20, 0x26, 0x20, 0x6d, 0x61, 0x73, 0x6b, 0x29
        /*0010*/ 	.byte	0x20, 0x3d, 0x3d, 0x20, 0x30, 0x00
	.type		$str$28,@object
	.size		$str$28,($str$26 - $str$28)
$str$28:
        /*0016*/ 	.byte	0x2f, 0x74, 0x6d, 0x70, 0x2f, 0x63, 0x75, 0x74, 0x6c, 0x61, 0x73, 0x73, 0x5f, 0x73, 0x77, 0x65
        /*0026*/ 	.byte	0x65, 0x70, 0x5f, 0x73, 0x72, 0x63, 0x2f, 0x69, 0x6e, 0x63, 0x6c, 0x75, 0x64, 0x65, 0x2f, 0x63
        /*0036*/ 	.byte	0x75, 0x74, 0x65, 0x2f, 0x70, 0x6f, 0x69, 0x6e, 0x74, 0x65, 0x72, 0x5f, 0x66, 0x6c, 0x61, 0x67
        /*0046*/ 	.byte	0x67, 0x65, 0x64, 0x2e, 0x68, 0x70, 0x70, 0x00
	.type		$str$26,@object
	.size		$str$26,($str$25 - $str$26)
$str$26:
        /*004e*/ 	.byte	0x2f, 0x74, 0x6d, 0x70, 0x2f, 0x63, 0x75, 0x74, 0x6c, 0x61, 0x73, 0x73, 0x5f, 0x73, 0x77, 0x65
        /*005e*/ 	.byte	0x65, 0x70, 0x5f, 0x73, 0x72, 0x63, 0x2f, 0x69, 0x6e, 0x63, 0x6c, 0x75, 0x64, 0x65, 0x2f, 0x63
        /*006e*/ 	.byte	0x75, 0x74, 0x65, 0x2f, 0x61, 0x74, 0x6f, 0x6d, 0x2f, 0x63, 0x6f, 0x70, 0x79, 0x5f, 0x74, 0x72
        /*007e*/ 	.byte	0x61, 0x69, 0x74, 0x73, 0x5f, 0x73, 0x6d, 0x31, 0x30, 0x30, 0x2e, 0x68, 0x70, 0x70, 0x00
	.type		$str$25,@object
	.size		$str$25,(__unnamed_1 - $str$25)
$str$25:
        /*008d*/ 	.byte	0x28, 0x28, 0x75, 0x69, 0x6e, 0x74, 0x33, 0x32, 0x5f, 0x74, 0x28, 0x74, 0x68, 0x72, 0x65, 0x61
        /*009d*/ 	.byte	0x64, 0x49, 0x64, 0x78, 0x2e, 0x78, 0x29, 0x20, 0x2f, 0x20, 0x33, 0x32, 0x29, 0x20, 0x25, 0x20
        /*00ad*/ 	.byte	0x34, 0x29, 0x20, 0x3d, 0x3d, 0x20, 0x28, 0x28, 0x28, 0x74, 0x6d, 0x65, 0x6d, 0x5f, 0x61, 0x64
        /*00bd*/ 	.byte	0x64, 0x72, 0x20, 0x3e, 0x3e, 0x20, 0x31, 0x36, 0x29, 0x20, 0x2f, 0x20, 0x33, 0x32, 0x29, 0x20
        /*00cd*/ 	.byte	0x25, 0x20, 0x34, 0x29, 0x00
	.type		__unnamed_1,@object
	.size		__unnamed_1,(__unnamed_2 - __unnamed_1)
__unnamed_1:
        /*00d2*/ 	.byte	0x61, 0x75, 0x74, 0x6f, 0x20, 0x63, 0x75, 0x74, 0x65, 0x3a, 0x3a, 0x61, 0x73, 0x5f, 0x70, 0x6f
        /* <DEDUP_REMOVED lines=24> */
        /*0262*/ 	.byte	0x30, 0x34, 0x38, 0x3e, 0x3e, 0x3e, 0x3e, 0x5d, 0x00
	.type		__unnamed_2,@object
	.size		__unnamed_2,(.L_2 - __unnamed_2)
__unnamed_2:
        /* <DEDUP_REMOVED lines=45> */
        /*053b*/ 	.byte	0x3e, 0x3e, 0x3e, 0x5d, 0x00
.L_2:


//--------------------- .nv.shared._ZN7cutlass13device_kernelINS_4gemm6kernel13GemmUniversalIN4cute5tupleIJiiiiEEENS1_10collective13CollectiveMmaINS1_35MainloopSm100TmaUmmaWarpSpecializedILi8ELi2ELi4ENS5_IJNS4_1CILi2EEENSA_ILi1EEESC_EEEEENS5_IJNSA_ILi64EEENSA_ILi128EEESF_EEENS_10bfloat16_tENS5_IJlSC_lEEESI_SJ_NS4_8TiledMMAINS4_8MMA_AtomIJNS4_20SM100_MMA_F16BF16_SSISI_SI_fLi64ELi128ELNS4_4UMMA5MajorE0ELSO_0ELNSN_7ScaleInE0ELSP_0EEEEEENS4_6LayoutINS5_IJSC_SC_SC_EEENS5_IJNSA_ILi0EEESU_SU_EEEEENS5_IJNS4_10UnderscoreESX_SX_EEEEENS4_13SM90_TMA_LOADENS4_14ComposedLayoutINS4_7SwizzleILi3ELi4ELi3EEENS4_18smem_ptr_flag_bitsILi16EEENSS_INS5_IJNSA_ILi8EEESF_EEENS5_IJSF_SC_EEEEEEEvNS4_8identityENS4_23SM90_TMA_LOAD_MULTICASTES1A_vS1B_EENS_8epilogue10collective18CollectiveEpilogueINS1E_23Sm100TmaWarpSpecializedILi4ELi2ELi16ELb1ELb0EEEJSH_NS5_IJNSS_ISF_SC_EENSS_INSA_ILi32EEESC_EEEEESI_SJ_SI_SJ_NS1E_6fusion15FusionCallbacksIS1I_NS1N_17LinearCombinationISI_fSI_fLNS_15FloatRoundStyleE2EEESH_S1M_JEEENS4_5SM1004TMEM4LOAD26SM100_TMEM_LOAD_16dp256b4xES10_NS11_INS12_ILi2ELi4ELi3EEES15_NSS_INS5_IJS16_S1K_EEENS5_IJS1K_SC_EEEEEEENS4_17SM75_U32x4_LDSM_NENS4_14SM90_TMA_STOREES21_NS4_17SM90_U32x4_STSM_NENS4_39AutoVectorizingCopyWithAssumedAlignmentILi128EEEEEEvvEEEEvNT_6ParamsE --------------------------
	.section	.nv.shared._ZN7cutlass13device_kernelINS_4gemm6kernel13GemmUniversalIN4cute5tupleIJiiiiEEENS1_10collective13CollectiveMmaINS1_35MainloopSm100TmaUmmaWarpSpecializedILi8ELi2ELi4ENS5_IJNS4_1CILi2EEENSA_ILi1EEESC_EEEEENS5_IJNSA_ILi64EEENSA_ILi128EEESF_EEENS_10bfloat16_tENS5_IJlSC_lEEESI_SJ_NS4_8TiledMMAINS4_8MMA_AtomIJNS4_20SM100_MMA_F16BF16_SSISI_SI_fLi64ELi128ELNS4_4UMMA5MajorE0ELSO_0ELNSN_7ScaleInE0ELSP_0EEEEEENS4_6LayoutINS5_IJSC_SC_SC_EEENS5_IJNSA_ILi0EEESU_SU_EEEEENS5_IJNS4_10UnderscoreESX_SX_EEEEENS4_13SM90_TMA_LOADENS4_14ComposedLayoutINS4_7SwizzleILi3ELi4ELi3EEENS4_18smem_ptr_flag_bitsILi16EEENSS_INS5_IJNSA_ILi8EEESF_EEENS5_IJSF_SC_EEEEEEEvNS4_8identityENS4_23SM90_TMA_LOAD_MULTICASTES1A_vS1B_EENS_8epilogue10collective18CollectiveEpilogueINS1E_23Sm100TmaWarpSpecializedILi4ELi2ELi16ELb1ELb0EEEJSH_NS5_IJNSS_ISF_SC_EENSS_INSA_ILi32EEESC_EEEEESI_SJ_SI_SJ_NS1E_6fusion15FusionCallbacksIS1I_NS1N_17LinearCombinationISI_fSI_fLNS_15FloatRoundStyleE2EEESH_S1M_JEEENS4_5SM1004TMEM4LOAD26SM100_TMEM_LOAD_16dp256b4xES10_NS11_INS12_ILi2ELi4ELi3EEES15_NSS_INS5_IJS16_S1K_EEENS5_IJS1K_SC_EEEEEEENS4_17SM75_U32x4_LDSM_NENS4_14SM90_TMA_STOREES21_NS4_17SM90_U32x4_STSM_NENS4_39AutoVectorizingCopyWithAssumedAlignmentILi128EEEEEEvvEEEEvNT_6ParamsE,"aw",@nobits
	.sectionflags	@""
	.align	16
	.zero		1024


//--------------------- .nv.shared.reserved.0     --------------------------
	.section	.nv.shared.reserved.0,"aw",@nobits
	.weak		__nv_reservedSMEM_offset_0_alias
	.size		__nv_reservedSMEM_offset_0_alias, 0, 64
	.other		__nv_reservedSMEM_offset_0_alias,@"STO_CUDA_RESERVED_SHARED STV_DEFAULT"
__nv_reservedSMEM_offset_0_alias:
	.zero		0
.nv.shared.reserved.0:
	.zero		64
	.weak		__nv_reservedSMEM_tcgen05_partition
	.type		__nv_reservedSMEM_tcgen05_partition,@object
	.size		__nv_reservedSMEM_tcgen05_partition,(.L_0 - __nv_reservedSMEM_tcgen05_partition)
__nv_reservedSMEM_tcgen05_partition:
	.zero		32
.L_0:


//--------------------- .nv.global                --------------------------
	.section	.nv.global,"aw",@nobits
.nv.global:
	.type		_ZN39_INTERNAL_6d85ea7b_4_k_cu_b5a4dfc2_87554cute1_E,@object
	.size		_ZN39_INTERNAL_6d85ea7b_4_k_cu_b5a4dfc2_87554cute1_E,(_ZN39_INTERNAL_6d85ea7b_4_k_cu_b5a4dfc2_87554cuda3std3__45__cpo6cbeginE - _ZN39_INTERNAL_6d85ea7b_4_k_cu_b5a4dfc2_87554cute1_E)
_ZN39_INTERNAL_6d85ea7b_4_k_cu_b5a4dfc2_87554cute1_E:
	.zero		1
	.type		_ZN39_INTERNAL_6d85ea7b_4_k_cu_b5a4dfc2_87554cuda3std3__45__cpo6cbeginE,@object
	.size		_ZN39_INTERNAL_6d85ea7b_4_k_cu_b5a4dfc2_87554cuda3std3__45__cpo6cbeginE,(_ZN39_INTERNAL_6d85ea7b_4_k_cu_b5a4dfc2_87554cuda3std3__48in_placeE - _ZN39_INTERNAL_6d85ea7b_4_k_cu_b5a4dfc2_87554cuda3std3__45__cpo6cbeginE)
_ZN39_INTERNAL_6d85ea7b_4_k_cu_b5a4dfc2_87554cuda3std3__45__cpo6cbeginE:
	.zero		1
	.type		_ZN39_INTERNAL_6d85ea7b_4_k_cu_b5a4dfc2_87554cuda3std3__48in_placeE,@object
	.size		_ZN39_INTERNAL_6d85ea7b_4_k_cu_b5a4dfc2_87554cuda3std3__48in_placeE,(_ZN39_INTERNAL_6d85ea7b_4_k_cu_b5a4dfc2_87554cuda3std6ranges3__45__cpo9iter_moveE - _ZN39_INTERNAL_6d85ea7b_4_k_cu_b5a4dfc2_87554cuda3std3__48in_placeE)
_ZN39_INTERNAL_6d85ea7b_4_k_cu_b5a4dfc2_87554cuda3std3__48in_placeE:
	.zero		1
	.type		_ZN39_INTERNAL_6d85ea7b_4_k_cu_b5a4dfc2_87554cuda3std6ranges3__45__cpo9iter_moveE,@object
	.size		_ZN39_INTERNAL_6d85ea7b_4_k_cu_b5a4dfc2_87554cuda3std6ranges3__45__cpo9iter_moveE,(_ZN39_INTERNAL_6d85ea7b_4_k_cu_b5a4dfc2_87554cuda3std3__45__cpo5beginE - _ZN39_INTERNAL_6d85ea7b_4_k_cu_b5a4dfc2_87554cuda3std6ranges3__45__cpo9iter_moveE)
_ZN39_INTERNAL_6d85ea7b_4_k_cu_b5a4dfc2_87554cuda3std6ranges3__45__cpo9iter_moveE:
	.zero		1
	.type		_ZN39_INTERNAL_6d85ea7b_4_k_cu_b5a4dfc2_87554cuda3std3__45__cpo5beginE,@object
	.size		_ZN39_INTERNAL_6d85ea7b_4_k_cu_b5a4dfc2_87554cuda3std3__45__cpo5beginE,(_ZN39_INTERNAL_6d85ea7b_4_k_cu_b5a4dfc2_87554cuda3std3__441_GLOBAL__N__6d85ea7b_4_k_cu_b5a4dfc2_87556ignoreE - _ZN39_INTERNAL_6d85ea7b_4_k_cu_b5a4dfc2_87554cuda3std3__45__cpo5beginE)
_ZN39_INTERNAL_6d85ea7b_4_k_cu_b5a4dfc2_87554cuda3std3__45__cpo5beginE:
	.zero		1
	.type		_ZN39_INTERNAL_6d85ea7b_4_k_cu_b5a4dfc2_87554cuda3std3__441_GLOBAL__N__6d85ea7b_4_k_cu_b5a4dfc2_87556ignoreE,@object
	.size		_ZN39_INTERNAL_6d85ea7b_4_k_cu_b5a4dfc2_87554cuda3std3__441_GLOBAL__N__6d85ea7b_4_k_cu_b5a4dfc2_87556ignoreE,(_ZN39_INTERNAL_6d85ea7b_4_k_cu_b5a4dfc2_87554cute7productE - _ZN39_INTERNAL_6d85ea7b_4_k_cu_b5a4dfc2_87554cuda3std3__441_GLOBAL__N__6d85ea7b_4_k_cu_b5a4dfc2_87556ignoreE)
_ZN39_INTERNAL_6d85ea7b_4_k_cu_b5a4dfc2_87554cuda3std3__441_GLOBAL__N__6d85ea7b_4_k_cu_b5a4dfc2_87556ignoreE:
	.zero		1
	.type		_ZN39_INTERNAL_6d85ea7b_4_k_cu_b5a4dfc2_87554cute7productE,@object
	.size		_ZN39_INTERNAL_6d85ea7b_4_k_cu_b5a4dfc2_87554cute7productE,(_ZN39_INTERNAL_6d85ea7b_4_k_cu_b5a4dfc2_87554cuda3std3__45__cpo3endE - _ZN39_INTERNAL_6d85ea7b_4_k_cu_b5a4dfc2_87554cute7productE)
_ZN39_INTERNAL_6d85ea7b_4_k_cu_b5a4dfc2_87554cute7productE:
	.zero		1
	.type		_ZN39_INTERNAL_6d85ea7b_4_k_cu_b5a4dfc2_87554cuda3std3__45__cpo3endE,@object
	.size		_ZN39_INTERNAL_6d85ea7b_4_k_cu_b5a4dfc2_87554cuda3std3__45__cpo3endE,(_ZN39_INTERNAL_6d85ea7b_4_k_cu_b5a4dfc2_87554cuda3std3__419piecewise_constructE - _ZN39_INTERNAL_6d85ea7b_4_k_cu_b5a4dfc2_87554cuda3std3__45__cpo3endE)
_ZN39_INTERNAL_6d85ea7b_4_k_cu_b5a4dfc2_87554cuda3std3__45__cpo3endE:
	.zero		1
	.type		_ZN39_INTERNAL_6d85ea7b_4_k_cu_b5a4dfc2_87554cuda3std3__419piecewise_constructE,@object
	.size		_ZN39_INTERNAL_6d85ea7b_4_k_cu_b5a4dfc2_87554cuda3std3__419piecewise_constructE,(_ZN39_INTERNAL_6d85ea7b_4_k_cu_b5a4dfc2_87554cuda3std3__45__cpo4cendE - _ZN39_INTERNAL_6d85ea7b_4_k_cu_b5a4dfc2_87554cuda3std3__419piecewise_constructE)
_ZN39_INTERNAL_6d85ea7b_4_k_cu_b5a4dfc2_87554cuda3std3__419piecewise_constructE:
	.zero		1
	.type		_ZN39_INTERNAL_6d85ea7b_4_k_cu_b5a4dfc2_87554cuda3std3__45__cpo4cendE,@object
	.size		_ZN39_INTERNAL_6d85ea7b_4_k_cu_b5a4dfc2_87554cuda3std3__45__cpo4cendE,(_ZN39_INTERNAL_6d85ea7b_4_k_cu_b5a4dfc2_87554cuda3std6ranges3__45__cpo4swapE - _ZN39_INTERNAL_6d85ea7b_4_k_cu_b5a4dfc2_87554cuda3std3__45__cpo4cendE)
_ZN39_INTERNAL_6d85ea7b_4_k_cu_b5a4dfc2_87554cuda3std3__45__cpo4cendE:
	.zero		1
	.type		_ZN39_INTERNAL_6d85ea7b_4_k_cu_b5a4dfc2_87554cuda3std6ranges3__45__cpo4swapE,@object
	.size		_ZN39_INTERNAL_6d85ea7b_4_k_cu_b5a4dfc2_87554cuda3std6ranges3__45__cpo4swapE,(.L_10 - _ZN39_INTERNAL_6d85ea7b_4_k_cu_b5a4dfc2_87554cuda3std6ranges3__45__cpo4swapE)
_ZN39_INTERNAL_6d85ea7b_4_k_cu_b5a4dfc2_87554cuda3std6ranges3__45__cpo4swapE:
	.zero		1
.L_10:


//--------------------- .nv.constant0._ZN7cutlass13device_kernelINS_4gemm6kernel13GemmUniversalIN4cute5tupleIJiiiiEEENS1_10collective13CollectiveMmaINS1_35MainloopSm100TmaUmmaWarpSpecializedILi8ELi2ELi4ENS5_IJNS4_1CILi2EEENSA_ILi1EEESC_EEEEENS5_IJNSA_ILi64EEENSA_ILi128EEESF_EEENS_10bfloat16_tENS5_IJlSC_lEEESI_SJ_NS4_8TiledMMAINS4_8MMA_AtomIJNS4_20SM100_MMA_F16BF16_SSISI_SI_fLi64ELi128ELNS4_4UMMA5MajorE0ELSO_0ELNSN_7ScaleInE0ELSP_0EEEEEENS4_6LayoutINS5_IJSC_SC_SC_EEENS5_IJNSA_ILi0EEESU_SU_EEEEENS5_IJNS4_10UnderscoreESX_SX_EEEEENS4_13SM90_TMA_LOADENS4_14ComposedLayoutINS4_7SwizzleILi3ELi4ELi3EEENS4_18smem_ptr_flag_bitsILi16EEENSS_INS5_IJNSA_ILi8EEESF_EEENS5_IJSF_SC_EEEEEEEvNS4_8identityENS4_23SM90_TMA_LOAD_MULTICASTES1A_vS1B_EENS_8epilogue10collective18CollectiveEpilogueINS1E_23Sm100TmaWarpSpecializedILi4ELi2ELi16ELb1ELb0EEEJSH_NS5_IJNSS_ISF_SC_EENSS_INSA_ILi32EEESC_EEEEESI_SJ_SI_SJ_NS1E_6fusion15FusionCallbacksIS1I_NS1N_17LinearCombinationISI_fSI_fLNS_15FloatRoundStyleE2EEESH_S1M_JEEENS4_5SM1004TMEM4LOAD26SM100_TMEM_LOAD_16dp256b4xES10_NS11_INS12_ILi2ELi4ELi3EEES15_NSS_INS5_IJS16_S1K_EEENS5_IJS1K_SC_EEEEEEENS4_17SM75_U32x4_LDSM_NENS4_14SM90_TMA_STOREES21_NS4_17SM90_U32x4_STSM_NENS4_39AutoVectorizingCopyWithAssumedAlignmentILi128EEEEEEvvEEEEvNT_6ParamsE --------------------------
	.section	.nv.constant0._ZN7cutlass13device_kernelINS_4gemm6kernel13GemmUniversalIN4cute5tupleIJiiiiEEENS1_10collective13CollectiveMmaINS1_35MainloopSm100TmaUmmaWarpSpecializedILi8ELi2ELi4ENS5_IJNS4_1CILi2EEENSA_ILi1EEESC_EEEEENS5_IJNSA_ILi64EEENSA_ILi128EEESF_EEENS_10bfloat16_tENS5_IJlSC_lEEESI_SJ_NS4_8TiledMMAINS4_8MMA_AtomIJNS4_20SM100_MMA_F16BF16_SSISI_SI_fLi64ELi128ELNS4_4UMMA5MajorE0ELSO_0ELNSN_7ScaleInE0ELSP_0EEEEEENS4_6LayoutINS5_IJSC_SC_SC_EEENS5_IJNSA_ILi0EEESU_SU_EEEEENS5_IJNS4_10UnderscoreESX_SX_EEEEENS4_13SM90_TMA_LOADENS4_14ComposedLayoutINS4_7SwizzleILi3ELi4ELi3EEENS4_18smem_ptr_flag_bitsILi16EEENSS_INS5_IJNSA_ILi8EEESF_EEENS5_IJSF_SC_EEEEEEEvNS4_8identityENS4_23SM90_TMA_LOAD_MULTICASTES1A_vS1B_EENS_8epilogue10collective18CollectiveEpilogueINS1E_23Sm100TmaWarpSpecializedILi4ELi2ELi16ELb1ELb0EEEJSH_NS5_IJNSS_ISF_SC_EENSS_INSA_ILi32EEESC_EEEEESI_SJ_SI_SJ_NS1E_6fusion15FusionCallbacksIS1I_NS1N_17LinearCombinationISI_fSI_fLNS_15FloatRoundStyleE2EEESH_S1M_JEEENS4_5SM1004TMEM4LOAD26SM100_TMEM_LOAD_16dp256b4xES10_NS11_INS12_ILi2ELi4ELi3EEES15_NSS_INS5_IJS16_S1K_EEENS5_IJS1K_SC_EEEEEEENS4_17SM75_U32x4_LDSM_NENS4_14SM90_TMA_STOREES21_NS4_17SM90_U32x4_STSM_NENS4_39AutoVectorizingCopyWithAssumedAlignmentILi128EEEEEEvvEEEEvNT_6ParamsE,"a",@progbits
	.sectionflags	@""
	.align	4
.nv.constant0._ZN7cutlass13device_kernelINS_4gemm6kernel13GemmUniversalIN4cute5tupleIJiiiiEEENS1_10collective13CollectiveMmaINS1_35MainloopSm100TmaUmmaWarpSpecializedILi8ELi2ELi4ENS5_IJNS4_1CILi2EEENSA_ILi1EEESC_EEEEENS5_IJNSA_ILi64EEENSA_ILi128EEESF_EEENS_10bfloat16_tENS5_IJlSC_lEEESI_SJ_NS4_8TiledMMAINS4_8MMA_AtomIJNS4_20SM100_MMA_F16BF16_SSISI_SI_fLi64ELi128ELNS4_4UMMA5MajorE0ELSO_0ELNSN_7ScaleInE0ELSP_0EEEEEENS4_6LayoutINS5_IJSC_SC_SC_EEENS5_IJNSA_ILi0EEESU_SU_EEEEENS5_IJNS4_10UnderscoreESX_SX_EEEEENS4_13SM90_TMA_LOADENS4_14ComposedLayoutINS4_7SwizzleILi3ELi4ELi3EEENS4_18smem_ptr_flag_bitsILi16EEENSS_INS5_IJNSA_ILi8EEESF_EEENS5_IJSF_SC_EEEEEEEvNS4_8identityENS4_23SM90_TMA_LOAD_MULTICASTES1A_vS1B_EENS_8epilogue10collective18CollectiveEpilogueINS1E_23Sm100TmaWarpSpecializedILi4ELi2ELi16ELb1ELb0EEEJSH_NS5_IJNSS_ISF_SC_EENSS_INSA_ILi32EEESC_EEEEESI_SJ_SI_SJ_NS1E_6fusion15FusionCallbacksIS1I_NS1N_17LinearCombinationISI_fSI_fLNS_15FloatRoundStyleE2EEESH_S1M_JEEENS4_5SM1004TMEM4LOAD26SM100_TMEM_LOAD_16dp256b4xES10_NS11_INS12_ILi2ELi4ELi3EEES15_NSS_INS5_IJS16_S1K_EEENS5_IJS1K_SC_EEEEEEENS4_17SM75_U32x4_LDSM_NENS4_14SM90_TMA_STOREES21_NS4_17SM90_U32x4_STSM_NENS4_39AutoVectorizingCopyWithAssumedAlignmentILi128EEEEEEvvEEEEvNT_6ParamsE:
	.zero		2944


//--------------------- SYMBOLS --------------------------

	.type		.nv.reservedSmem.offset0,@object
	.size		.nv.reservedSmem.offset0,0x4
	.type		.nv.reservedSmem.cap,@object
	.size		.nv.reservedSmem.cap,0x4
	.type		__assertfail,@function
